//
// Generated by NVIDIA NVVM Compiler
//
// Compiler Build ID: CL-36424714
// Cuda compilation tools, release 13.0, V13.0.88
// Based on NVVM 20.0.0
//

.version 9.0
.target sm_100
.address_size 64

	// .globl	_Z15yuyv2yuv_kernalPhS_ii

.visible .entry _Z15yuyv2yuv_kernalPhS_ii(
	.param .u64 .ptr .align 1 _Z15yuyv2yuv_kernalPhS_ii_param_0,
	.param .u64 .ptr .align 1 _Z15yuyv2yuv_kernalPhS_ii_param_1,
	.param .u32 _Z15yuyv2yuv_kernalPhS_ii_param_2,
	.param .u32 _Z15yuyv2yuv_kernalPhS_ii_param_3
)
{
	.reg .pred 	%p<8>;
	.reg .b16 	%rs<4>;
	.reg .b32 	%r<17>;
	.reg .b32 	%f<51>;
	.reg .b64 	%rd<11>;

	ld.param.u64 	%rd3, [_Z15yuyv2yuv_kernalPhS_ii_param_0];
	ld.param.u64 	%rd4, [_Z15yuyv2yuv_kernalPhS_ii_param_1];
	ld.param.u32 	%r1, [_Z15yuyv2yuv_kernalPhS_ii_param_2];
	cvta.to.global.u64 	%rd5, %rd4;
	cvta.to.global.u64 	%rd6, %rd3;
	mov.u32 	%r2, %ctaid.x;
	mov.u32 	%r3, %tid.x;
	mul.lo.s32 	%r4, %r1, %r3;
	shl.b32 	%r5, %r2, 1;
	shl.b32 	%r6, %r4, 1;
	add.s32 	%r7, %r6, %r5;
	cvt.s64.s32 	%rd7, %r7;
	add.s64 	%rd1, %rd6, %rd7;
	ld.global.u8 	%rs1, [%rd1];
	add.s32 	%r8, %r4, %r2;
	mul.lo.s32 	%r9, %r8, 3;
	cvt.s64.s32 	%rd8, %r9;
	add.s64 	%rd2, %rd5, %rd8;
	st.global.u8 	[%rd2], %rs1;
	and.b32  	%r10, %r2, 1;
	cvt.rn.f32.u32 	%f1, %r10;
	setp.eq.s32 	%p1, %r10, 0;
	mov.f32 	%f50, 0f3F800000;
	@%p1 bra 	$L__BB0_5;
	abs.f32 	%f2, %f1;
	setp.num.f32 	%p2, %f2, %f2;
	@%p2 bra 	$L__BB0_3;
	mov.f32 	%f49, 0fBF800000;
	add.rn.f32 	%f50, %f49, %f1;
	bra.uni 	$L__BB0_5;
$L__BB0_3:
	setp.eq.f32 	%p3, %f2, 0f7F800000;
	@%p3 bra 	$L__BB0_5;
	mov.f32 	%f8, 0f00000000;
	mov.f32 	%f9, 0f3F000000;
	mul.rn.f32 	%f10, %f9, %f8;
	mov.f32 	%f11, 0f3DF6384F;
	mul.rn.f32 	%f12, %f11, %f8;
	mul.f32 	%f13, %f12, 0f40400000;
	fma.rn.f32 	%f14, %f10, 0f3FB8AA3B, 0f00000000;
	add.f32 	%f15, %f14, 0f00000000;
	fma.rn.f32 	%f16, %f13, %f10, %f15;
	fma.rn.f32 	%f17, %f12, 0f00000000, %f16;
	add.rn.f32 	%f18, %f8, %f17;
	mul.rn.f32 	%f19, %f18, %f1;
	cvt.rni.f32.f32 	%f20, %f19;
	sub.f32 	%f21, %f19, %f20;
	neg.f32 	%f22, %f19;
	fma.rn.f32 	%f23, %f18, %f1, %f22;
	mov.f32 	%f24, 0f80000000;
	add.rn.f32 	%f25, %f18, %f24;
	neg.f32 	%f26, %f25;
	add.rn.f32 	%f27, %f17, %f26;
	fma.rn.f32 	%f28, %f27, %f1, %f23;
	add.f32 	%f29, %f21, %f28;
	setp.gt.f32 	%p4, %f20, 0f00000000;
	selp.b32 	%r11, 0, -2097152000, %p4;
	setp.lt.f32 	%p5, %f19, 0f00000000;
	selp.f32 	%f30, 0f00000000, 0f7F800000, %p5;
	abs.f32 	%f31, %f19;
	setp.gt.f32 	%p6, %f31, 0f43180000;
	cvt.rzi.s32.f32 	%r12, %f20;
	shl.b32 	%r13, %r12, 23;
	sub.s32 	%r14, %r13, %r11;
	mov.b32 	%f32, %r14;
	add.s32 	%r15, %r11, 2130706432;
	mov.b32 	%f33, %r15;
	fma.rn.f32 	%f34, %f29, 0f391FCB8E, 0f3AAF85ED;
	fma.rn.f32 	%f35, %f34, %f29, 0f3C1D9856;
	fma.rn.f32 	%f36, %f35, %f29, 0f3D6357BB;
	fma.rn.f32 	%f37, %f36, %f29, 0f3E75FDEC;
	fma.rn.f32 	%f38, %f37, %f29, 0f3F317218;
	fma.rn.f32 	%f39, %f38, %f29, 0f3F800000;
	mul.f32 	%f40, %f39, %f33;
	mul.f32 	%f41, %f40, %f32;
	selp.f32 	%f42, %f30, %f41, %p6;
	mul.f32 	%f43, %f1, 0f3F000000;
	cvt.rzi.f32.f32 	%f44, %f43;
	add.f32 	%f45, %f44, %f44;
	sub.f32 	%f46, %f1, %f45;
	abs.f32 	%f47, %f46;
	setp.neu.f32 	%p7, %f47, 0f3F800000;
	neg.f32 	%f48, %f42;
	selp.f32 	%f50, %f42, %f48, %p7;
$L__BB0_5:
	cvt.rzi.s32.f32 	%r16, %f50;
	cvt.s64.s32 	%rd9, %r16;
	add.s64 	%rd10, %rd1, %rd9;
	ld.global.u8 	%rs2, [%rd10];
	st.global.u8 	[%rd2+1], %rs2;
	ld.global.u8 	%rs3, [%rd10+2];
	st.global.u8 	[%rd2+2], %rs3;
	ret;

}
	// .globl	_Z15yuyv2bgr_kernalPhS_ii
.visible .entry _Z15yuyv2bgr_kernalPhS_ii(
	.param .u64 .ptr .align 1 _Z15yuyv2bgr_kernalPhS_ii_param_0,
	.param .u64 .ptr .align 1 _Z15yuyv2bgr_kernalPhS_ii_param_1,
	.param .u32 _Z15yuyv2bgr_kernalPhS_ii_param_2,
	.param .u32 _Z15yuyv2bgr_kernalPhS_ii_param_3
)
{
	.reg .pred 	%p<8>;
	.reg .b16 	%rs<2>;
	.reg .b32 	%r<33>;
	.reg .b32 	%f<54>;
	.reg .b64 	%rd<11>;
	.reg .b64 	%fd<9>;

	ld.param.u64 	%rd3, [_Z15yuyv2bgr_kernalPhS_ii_param_0];
	ld.param.u64 	%rd2, [_Z15yuyv2bgr_kernalPhS_ii_param_1];
	ld.param.u32 	%r3, [_Z15yuyv2bgr_kernalPhS_ii_param_2];
	cvta.to.global.u64 	%rd4, %rd3;
	mov.u32 	%r1, %ctaid.x;
	mov.u32 	%r4, %tid.x;
	mul.lo.s32 	%r2, %r3, %r4;
	shl.b32 	%r5, %r1, 1;
	shl.b32 	%r6, %r2, 1;
	add.s32 	%r7, %r6, %r5;
	cvt.s64.s32 	%rd5, %r7;
	add.s64 	%rd1, %rd4, %rd5;
	ld.global.u8 	%rs1, [%rd1];
	and.b32  	%r8, %r1, 1;
	cvt.rn.f32.u32 	%f1, %r8;
	setp.eq.s32 	%p1, %r8, 0;
	mov.f32 	%f53, 0f3F800000;
	@%p1 bra 	$L__BB1_5;
	abs.f32 	%f2, %f1;
	setp.num.f32 	%p2, %f2, %f2;
	@%p2 bra 	$L__BB1_3;
	mov.f32 	%f49, 0fBF800000;
	add.rn.f32 	%f53, %f49, %f1;
	bra.uni 	$L__BB1_5;
$L__BB1_3:
	setp.eq.f32 	%p3, %f2, 0f7F800000;
	@%p3 bra 	$L__BB1_5;
	mov.f32 	%f8, 0f00000000;
	mov.f32 	%f9, 0f3F000000;
	mul.rn.f32 	%f10, %f9, %f8;
	mov.f32 	%f11, 0f3DF6384F;
	mul.rn.f32 	%f12, %f11, %f8;
	mul.f32 	%f13, %f12, 0f40400000;
	fma.rn.f32 	%f14, %f10, 0f3FB8AA3B, 0f00000000;
	add.f32 	%f15, %f14, 0f00000000;
	fma.rn.f32 	%f16, %f13, %f10, %f15;
	fma.rn.f32 	%f17, %f12, 0f00000000, %f16;
	add.rn.f32 	%f18, %f8, %f17;
	mul.rn.f32 	%f19, %f18, %f1;
	cvt.rni.f32.f32 	%f20, %f19;
	sub.f32 	%f21, %f19, %f20;
	neg.f32 	%f22, %f19;
	fma.rn.f32 	%f23, %f18, %f1, %f22;
	mov.f32 	%f24, 0f80000000;
	add.rn.f32 	%f25, %f18, %f24;
	neg.f32 	%f26, %f25;
	add.rn.f32 	%f27, %f17, %f26;
	fma.rn.f32 	%f28, %f27, %f1, %f23;
	add.f32 	%f29, %f21, %f28;
	setp.gt.f32 	%p4, %f20, 0f00000000;
	selp.b32 	%r9, 0, -2097152000, %p4;
	setp.lt.f32 	%p5, %f19, 0f00000000;
	selp.f32 	%f30, 0f00000000, 0f7F800000, %p5;
	abs.f32 	%f31, %f19;
	setp.gt.f32 	%p6, %f31, 0f43180000;
	cvt.rzi.s32.f32 	%r10, %f20;
	shl.b32 	%r11, %r10, 23;
	sub.s32 	%r12, %r11, %r9;
	mov.b32 	%f32, %r12;
	add.s32 	%r13, %r9, 2130706432;
	mov.b32 	%f33, %r13;
	fma.rn.f32 	%f34, %f29, 0f391FCB8E, 0f3AAF85ED;
	fma.rn.f32 	%f35, %f34, %f29, 0f3C1D9856;
	fma.rn.f32 	%f36, %f35, %f29, 0f3D6357BB;
	fma.rn.f32 	%f37, %f36, %f29, 0f3E75FDEC;
	fma.rn.f32 	%f38, %f37, %f29, 0f3F317218;
	fma.rn.f32 	%f39, %f38, %f29, 0f3F800000;
	mul.f32 	%f40, %f39, %f33;
	mul.f32 	%f41, %f40, %f32;
	selp.f32 	%f42, %f30, %f41, %p6;
	mul.f32 	%f43, %f1, 0f3F000000;
	cvt.rzi.f32.f32 	%f44, %f43;
	add.f32 	%f45, %f44, %f44;
	sub.f32 	%f46, %f1, %f45;
	abs.f32 	%f47, %f46;
	setp.neu.f32 	%p7, %f47, 0f3F800000;
	neg.f32 	%f48, %f42;
	selp.f32 	%f53, %f42, %f48, %p7;
$L__BB1_5:
	cvta.to.global.u64 	%rd6, %rd2;
	cvt.rzi.s32.f32 	%r14, %f53;
	cvt.s64.s32 	%rd7, %r14;
	add.s64 	%rd8, %rd1, %rd7;
	ld.global.u8 	%r15, [%rd8];
	ld.global.u8 	%r16, [%rd8+2];
	cvt.u32.u16 	%r17, %rs1;
	and.b32  	%r18, %r17, 255;
	add.s32 	%r19, %r18, -16;
	cvt.rn.f64.s32 	%fd1, %r19;
	mul.f64 	%fd2, %fd1, 0d3FF29FBE76C8B439;
	add.s32 	%r20, %r16, -128;
	cvt.rn.f64.s32 	%fd3, %r20;
	fma.rn.f64 	%fd4, %fd3, 0d400024DD2F1A9FBE, %fd2;
	cvt.rn.f32.f64 	%f50, %fd4;
	add.s32 	%r21, %r15, -128;
	cvt.rn.f64.s32 	%fd5, %r21;
	fma.rn.f64 	%fd6, %fd5, 0dBFEA04189374BC6A, %fd2;
	fma.rn.f64 	%fd7, %fd3, 0dBFD90624DD2F1AA0, %fd6;
	cvt.rn.f32.f64 	%f51, %fd7;
	fma.rn.f64 	%fd8, %fd5, 0d3FF989374BC6A7F0, %fd2;
	cvt.rn.f32.f64 	%f52, %fd8;
	cvt.rzi.s32.f32 	%r22, %f50;
	max.s32 	%r23, %r22, 0;
	min.s32 	%r24, %r23, 255;
	add.s32 	%r25, %r2, %r1;
	mul.lo.s32 	%r26, %r25, 3;
	cvt.s64.s32 	%rd9, %r26;
	add.s64 	%rd10, %rd6, %rd9;
	st.global.u8 	[%rd10+2], %r24;
	cvt.rzi.s32.f32 	%r27, %f51;
	max.s32 	%r28, %r27, 0;
	min.s32 	%r29, %r28, 255;
	st.global.u8 	[%rd10+1], %r29;
	cvt.rzi.s32.f32 	%r30, %f52;
	max.s32 	%r31, %r30, 0;
	min.s32 	%r32, %r31, 255;
	st.global.u8 	[%rd10], %r32;
	ret;

}
	// .globl	_Z9bgr2rgbfpPhPfii
.visible .entry _Z9bgr2rgbfpPhPfii(
	.param .u64 .ptr .align 1 _Z9bgr2rgbfpPhPfii_param_0,
	.param .u64 .ptr .align 1 _Z9bgr2rgbfpPhPfii_param_1,
	.param .u32 _Z9bgr2rgbfpPhPfii_param_2,
	.param .u32 _Z9bgr2rgbfpPhPfii_param_3
)
{
	.reg .b16 	%rs<4>;
	.reg .b32 	%r<8>;
	.reg .b32 	%f<7>;
	.reg .b64 	%rd<12>;

	ld.param.u64 	%rd1, [_Z9bgr2rgbfpPhPfii_param_0];
	ld.param.u64 	%rd2, [_Z9bgr2rgbfpPhPfii_param_1];
	ld.param.u32 	%r1, [_Z9bgr2rgbfpPhPfii_param_2];
	ld.param.u32 	%r2, [_Z9bgr2rgbfpPhPfii_param_3];
	cvta.to.global.u64 	%rd3, %rd2;
	cvta.to.global.u64 	%rd4, %rd1;
	mov.u32 	%r3, %ctaid.x;
	mov.u32 	%r4, %tid.x;
	mad.lo.s32 	%r5, %r1, %r4, %r3;
	mul.lo.s32 	%r6, %r5, 3;
	cvt.s64.s32 	%rd5, %r6;
	add.s64 	%rd6, %rd4, %rd5;
	ld.global.u8 	%rs1, [%rd6+2];
	cvt.rn.f32.u16 	%f1, %rs1;
	div.rn.f32 	%f2, %f1, 0f437F0000;
	ld.global.u8 	%rs2, [%rd6+1];
	cvt.rn.f32.u16 	%f3, %rs2;
	div.rn.f32 	%f4, %f3, 0f437F0000;
	ld.global.u8 	%rs3, [%rd6];
	cvt.rn.f32.u16 	%f5, %rs3;
	div.rn.f32 	%f6, %f5, 0f437F0000;
	mul.lo.s32 	%r7, %r2, %r1;
	mul.wide.s32 	%rd7, %r5, 4;
	add.s64 	%rd8, %rd3, %rd7;
	st.global.f32 	[%rd8], %f2;
	mul.wide.s32 	%rd9, %r7, 4;
	add.s64 	%rd10, %rd8, %rd9;
	st.global.f32 	[%rd10], %f4;
	add.s64 	%rd11, %rd10, %rd9;
	st.global.f32 	[%rd11], %f6;
	ret;

}
	// .globl	_Z16baygr2bgr_kernalPhS_iiffff
.visible .entry _Z16baygr2bgr_kernalPhS_iiffff(
	.param .u64 .ptr .align 1 _Z16baygr2bgr_kernalPhS_iiffff_param_0,
	.param .u64 .ptr .align 1 _Z16baygr2bgr_kernalPhS_iiffff_param_1,
	.param .u32 _Z16baygr2bgr_kernalPhS_iiffff_param_2,
	.param .u32 _Z16baygr2bgr_kernalPhS_iiffff_param_3,
	.param .f32 _Z16baygr2bgr_kernalPhS_iiffff_param_4,
	.param .f32 _Z16baygr2bgr_kernalPhS_iiffff_param_5,
	.param .f32 _Z16baygr2bgr_kernalPhS_iiffff_param_6,
	.param .f32 _Z16baygr2bgr_kernalPhS_iiffff_param_7
)
{
	.reg .pred 	%p<13>;
	.reg .b16 	%rs<4>;
	.reg .b32 	%r<29>;
	.reg .b32 	%f<56>;
	.reg .b64 	%rd<13>;
	.reg .b64 	%fd<5>;

	ld.param.u64 	%rd2, [_Z16baygr2bgr_kernalPhS_iiffff_param_0];
	ld.param.u64 	%rd1, [_Z16baygr2bgr_kernalPhS_iiffff_param_1];
	ld.param.u32 	%r3, [_Z16baygr2bgr_kernalPhS_iiffff_param_2];
	ld.param.u32 	%r4, [_Z16baygr2bgr_kernalPhS_iiffff_param_3];
	ld.param.f32 	%f17, [_Z16baygr2bgr_kernalPhS_iiffff_param_4];
	ld.param.f32 	%f19, [_Z16baygr2bgr_kernalPhS_iiffff_param_5];
	ld.param.f32 	%f20, [_Z16baygr2bgr_kernalPhS_iiffff_param_6];
	ld.param.f32 	%f21, [_Z16baygr2bgr_kernalPhS_iiffff_param_7];
	cvta.to.global.u64 	%rd3, %rd2;
	mov.u32 	%r1, %ctaid.x;
	mov.u32 	%r5, %tid.x;
	sub.s32 	%r2, %r4, %r5;
	and.b32  	%r6, %r5, 1;
	xor.b32  	%r7, %r6, 1;
	add.s32 	%r8, %r7, %r5;
	and.b32  	%r9, %r1, 2147483646;
	mad.lo.s32 	%r10, %r3, %r8, %r9;
	cvt.s64.s32 	%rd4, %r10;
	add.s64 	%rd5, %rd3, %rd4;
	ld.global.u8 	%rs1, [%rd5];
	cvt.rn.f32.u16 	%f22, %rs1;
	mul.f32 	%f1, %f21, %f22;
	or.b32  	%r11, %r9, %r6;
	mad.lo.s32 	%r12, %r3, %r5, %r11;
	cvt.s64.s32 	%rd6, %r12;
	add.s64 	%rd7, %rd3, %rd6;
	ld.global.u8 	%rs2, [%rd7];
	cvt.rn.f32.u16 	%f23, %rs2;
	mul.f32 	%f2, %f20, %f23;
	and.b32  	%r13, %r5, 1022;
	or.b32  	%r14, %r1, 1;
	mad.lo.s32 	%r15, %r3, %r13, %r14;
	cvt.s64.s32 	%rd8, %r15;
	add.s64 	%rd9, %rd3, %rd8;
	ld.global.u8 	%rs3, [%rd9];
	cvt.rn.f32.u16 	%f24, %rs3;
	mul.f32 	%f3, %f19, %f24;
	max.f32 	%f25, %f3, %f2;
	max.f32 	%f4, %f25, %f1;
	min.f32 	%f26, %f3, %f2;
	min.f32 	%f27, %f26, %f1;
	sub.f32 	%f5, %f4, %f27;
	setp.eq.f32 	%p1, %f5, 0f00000000;
	mov.f32 	%f52, 0f00000000;
	@%p1 bra 	$L__BB3_8;
	setp.neu.f32 	%p2, %f4, %f3;
	@%p2 bra 	$L__BB3_5;
	setp.ltu.f32 	%p4, %f2, %f1;
	@%p4 bra 	$L__BB3_4;
	sub.f32 	%f34, %f2, %f1;
	mul.f32 	%f35, %f34, 0f42700000;
	div.rn.f32 	%f52, %f35, %f5;
	bra.uni 	$L__BB3_8;
$L__BB3_4:
	sub.f32 	%f36, %f2, %f1;
	mul.f32 	%f37, %f36, 0f42700000;
	div.rn.f32 	%f38, %f37, %f5;
	add.f32 	%f52, %f38, 0f43B40000;
	bra.uni 	$L__BB3_8;
$L__BB3_5:
	setp.neu.f32 	%p3, %f4, %f2;
	@%p3 bra 	$L__BB3_7;
	sub.f32 	%f31, %f1, %f3;
	mul.f32 	%f32, %f31, 0f42700000;
	div.rn.f32 	%f33, %f32, %f5;
	add.f32 	%f52, %f33, 0f42F00000;
	bra.uni 	$L__BB3_8;
$L__BB3_7:
	sub.f32 	%f28, %f3, %f2;
	mul.f32 	%f29, %f28, 0f42700000;
	div.rn.f32 	%f30, %f29, %f5;
	add.f32 	%f52, %f30, 0f43700000;
$L__BB3_8:
	div.rn.f32 	%f39, %f5, %f4;
	setp.eq.f32 	%p5, %f4, 0f00000000;
	selp.f32 	%f40, 0f00000000, %f39, %p5;
	setp.ltu.f32 	%p6, %f17, 0f00000000;
	mov.f32 	%f41, 0f3F800000;
	sub.f32 	%f42, %f41, %f40;
	selp.f32 	%f43, %f40, %f42, %p6;
	fma.rn.f32 	%f44, %f17, %f43, %f40;
	cvt.f64.f32 	%fd1, %f52;
	div.rn.f64 	%fd2, %fd1, 0d404E000000000000;
	cvt.rzi.s32.f64 	%r16, %fd2;
	cvt.rn.f64.s32 	%fd3, %r16;
	sub.f64 	%fd4, %fd2, %fd3;
	cvt.rn.f32.f64 	%f45, %fd4;
	sub.f32 	%f46, %f41, %f44;
	mul.f32 	%f11, %f4, %f46;
	mul.f32 	%f47, %f44, %f45;
	sub.f32 	%f48, %f41, %f47;
	mul.f32 	%f12, %f4, %f48;
	sub.f32 	%f49, %f41, %f45;
	mul.f32 	%f50, %f44, %f49;
	sub.f32 	%f51, %f41, %f50;
	mul.f32 	%f13, %f4, %f51;
	setp.gt.s32 	%p7, %r16, 2;
	@%p7 bra 	$L__BB3_12;
	setp.eq.s32 	%p11, %r16, 1;
	mov.f32 	%f53, %f12;
	mov.f32 	%f54, %f4;
	mov.f32 	%f55, %f11;
	@%p11 bra 	$L__BB3_16;
	setp.eq.s32 	%p12, %r16, 2;
	mov.f32 	%f53, %f4;
	mov.f32 	%f54, %f13;
	mov.f32 	%f55, %f11;
	@%p12 bra 	$L__BB3_11;
	bra.uni 	$L__BB3_16;
$L__BB3_11:
	mov.f32 	%f53, %f11;
	mov.f32 	%f54, %f4;
	mov.f32 	%f55, %f13;
	bra.uni 	$L__BB3_16;
$L__BB3_12:
	setp.eq.s32 	%p8, %r16, 3;
	mov.f32 	%f53, %f11;
	mov.f32 	%f54, %f12;
	mov.f32 	%f55, %f4;
	@%p8 bra 	$L__BB3_16;
	setp.eq.s32 	%p9, %r16, 4;
	mov.f32 	%f53, %f13;
	mov.f32 	%f54, %f11;
	mov.f32 	%f55, %f4;
	@%p9 bra 	$L__BB3_16;
	setp.eq.s32 	%p10, %r16, 5;
	mov.f32 	%f53, %f4;
	mov.f32 	%f54, %f13;
	mov.f32 	%f55, %f11;
	@%p10 bra 	$L__BB3_15;
	bra.uni 	$L__BB3_16;
$L__BB3_15:
	mov.f32 	%f53, %f4;
	mov.f32 	%f54, %f11;
	mov.f32 	%f55, %f12;
$L__BB3_16:
	cvta.to.global.u64 	%rd10, %rd1;
	cvt.rzi.s32.f32 	%r17, %f55;
	max.s32 	%r18, %r17, 0;
	min.s32 	%r19, %r18, 255;
	sub.s32 	%r20, %r3, %r1;
	mad.lo.s32 	%r21, %r2, %r3, %r20;
	mul.lo.s32 	%r22, %r21, 3;
	cvt.s64.s32 	%rd11, %r22;
	add.s64 	%rd12, %rd10, %rd11;
	st.global.u8 	[%rd12], %r19;
	cvt.rzi.s32.f32 	%r23, %f54;
	max.s32 	%r24, %r23, 0;
	min.s32 	%r25, %r24, 255;
	st.global.u8 	[%rd12+1], %r25;
	cvt.rzi.s32.f32 	%r26, %f53;
	max.s32 	%r27, %r26, 0;
	min.s32 	%r28, %r27, 255;
	st.global.u8 	[%rd12+2], %r28;
	ret;

}
	// .globl	_Z17undistored_kernalPhS_iiffffffff
.visible .entry _Z17undistored_kernalPhS_iiffffffff(
	.param .u64 .ptr .align 1 _Z17undistored_kernalPhS_iiffffffff_param_0,
	.param .u64 .ptr .align 1 _Z17undistored_kernalPhS_iiffffffff_param_1,
	.param .u32 _Z17undistored_kernalPhS_iiffffffff_param_2,
	.param .u32 _Z17undistored_kernalPhS_iiffffffff_param_3,
	.param .f32 _Z17undistored_kernalPhS_iiffffffff_param_4,
	.param .f32 _Z17undistored_kernalPhS_iiffffffff_param_5,
	.param .f32 _Z17undistored_kernalPhS_iiffffffff_param_6,
	.param .f32 _Z17undistored_kernalPhS_iiffffffff_param_7,
	.param .f32 _Z17undistored_kernalPhS_iiffffffff_param_8,
	.param .f32 _Z17undistored_kernalPhS_iiffffffff_param_9,
	.param .f32 _Z17undistored_kernalPhS_iiffffffff_param_10,
	.param .f32 _Z17undistored_kernalPhS_iiffffffff_param_11
)
{
	.reg .pred 	%p<37>;
	.reg .b16 	%rs<7>;
	.reg .b32 	%r<44>;
	.reg .b32 	%f<223>;
	.reg .b64 	%rd<9>;

	ld.param.u64 	%rd2, [_Z17undistored_kernalPhS_iiffffffff_param_0];
	ld.param.u64 	%rd3, [_Z17undistored_kernalPhS_iiffffffff_param_1];
	ld.param.u32 	%r4, [_Z17undistored_kernalPhS_iiffffffff_param_2];
	ld.param.u32 	%r5, [_Z17undistored_kernalPhS_iiffffffff_param_3];
	ld.param.f32 	%f20, [_Z17undistored_kernalPhS_iiffffffff_param_4];
	ld.param.f32 	%f21, [_Z17undistored_kernalPhS_iiffffffff_param_5];
	ld.param.f32 	%f22, [_Z17undistored_kernalPhS_iiffffffff_param_6];
	ld.param.f32 	%f23, [_Z17undistored_kernalPhS_iiffffffff_param_7];
	ld.param.f32 	%f24, [_Z17undistored_kernalPhS_iiffffffff_param_8];
	ld.param.f32 	%f25, [_Z17undistored_kernalPhS_iiffffffff_param_9];
	ld.param.f32 	%f26, [_Z17undistored_kernalPhS_iiffffffff_param_10];
	ld.param.f32 	%f27, [_Z17undistored_kernalPhS_iiffffffff_param_11];
	mov.u32 	%r1, %ctaid.x;
	mov.u32 	%r2, %tid.x;
	cvt.rn.f32.u32 	%f29, %r1;
	sub.f32 	%f30, %f29, %f22;
	div.rn.f32 	%f1, %f30, %f20;
	cvt.rn.f32.u32 	%f31, %r2;
	sub.f32 	%f32, %f31, %f23;
	div.rn.f32 	%f2, %f32, %f21;
	abs.f32 	%f3, %f1;
	setp.eq.f32 	%p1, %f1, 0f3F800000;
	mov.f32 	%f220, 0f3F800000;
	@%p1 bra 	$L__BB4_5;
	setp.num.f32 	%p2, %f3, %f3;
	@%p2 bra 	$L__BB4_3;
	mov.f32 	%f88, 0f40000000;
	add.rn.f32 	%f220, %f1, %f88;
	bra.uni 	$L__BB4_5;
$L__BB4_3:
	setp.lt.f32 	%p3, %f3, 0f00800000;
	mul.f32 	%f33, %f3, 0f4B800000;
	selp.f32 	%f34, %f33, %f3, %p3;
	mov.b32 	%r6, %f34;
	add.s32 	%r7, %r6, -1060439283;
	and.b32  	%r8, %r7, -8388608;
	sub.s32 	%r9, %r6, %r8;
	mov.b32 	%f35, %r9;
	cvt.rn.f32.s32 	%f36, %r8;
	selp.f32 	%f37, 0fC1C00000, 0f00000000, %p3;
	fma.rn.f32 	%f38, %f36, 0f34000000, %f37;
	add.f32 	%f39, %f35, 0fBF800000;
	add.f32 	%f40, %f35, 0f3F800000;
	rcp.approx.ftz.f32 	%f41, %f40;
	add.f32 	%f42, %f39, %f39;
	mul.f32 	%f43, %f42, %f41;
	mul.f32 	%f44, %f43, %f43;
	neg.f32 	%f45, %f43;
	sub.f32 	%f46, %f39, %f43;
	add.f32 	%f47, %f46, %f46;
	fma.rn.f32 	%f48, %f45, %f39, %f47;
	mul.rn.f32 	%f49, %f41, %f48;
	fma.rn.f32 	%f50, %f44, 0f3A2C32E4, 0f3B52E7DB;
	fma.rn.f32 	%f51, %f50, %f44, 0f3C93BB73;
	fma.rn.f32 	%f52, %f51, %f44, 0f3DF6384F;
	mul.rn.f32 	%f53, %f52, %f44;
	fma.rn.f32 	%f54, %f43, 0f3FB8AA3B, %f38;
	mul.f32 	%f55, %f53, 0f40400000;
	sub.f32 	%f56, %f38, %f54;
	fma.rn.f32 	%f57, %f43, 0f3FB8AA3B, %f56;
	fma.rn.f32 	%f58, %f49, 0f3FB8AA3B, %f57;
	fma.rn.f32 	%f59, %f43, 0f32A55E34, %f58;
	fma.rn.f32 	%f60, %f55, %f49, %f59;
	fma.rn.f32 	%f61, %f53, %f43, %f60;
	add.rn.f32 	%f62, %f54, %f61;
	mov.f32 	%f63, 0f40000000;
	mul.rn.f32 	%f64, %f62, %f63;
	cvt.rni.f32.f32 	%f65, %f64;
	sub.f32 	%f66, %f64, %f65;
	neg.f32 	%f67, %f64;
	fma.rn.f32 	%f68, %f62, 0f40000000, %f67;
	neg.f32 	%f69, %f54;
	add.rn.f32 	%f70, %f62, %f69;
	neg.f32 	%f71, %f70;
	add.rn.f32 	%f72, %f61, %f71;
	fma.rn.f32 	%f73, %f72, 0f40000000, %f68;
	add.f32 	%f74, %f66, %f73;
	setp.gt.f32 	%p4, %f65, 0f00000000;
	selp.b32 	%r10, 0, -2097152000, %p4;
	setp.neu.f32 	%p5, %f1, 0f00000000;
	setp.neu.f32 	%p6, %f3, 0f7F800000;
	setp.lt.f32 	%p7, %f64, 0f00000000;
	selp.f32 	%f75, 0f00000000, 0f7F800000, %p7;
	abs.f32 	%f76, %f64;
	setp.gt.f32 	%p8, %f76, 0f43180000;
	cvt.rzi.s32.f32 	%r11, %f65;
	shl.b32 	%r12, %r11, 23;
	sub.s32 	%r13, %r12, %r10;
	mov.b32 	%f77, %r13;
	add.s32 	%r14, %r10, 2130706432;
	mov.b32 	%f78, %r14;
	fma.rn.f32 	%f79, %f74, 0f391FCB8E, 0f3AAF85ED;
	fma.rn.f32 	%f80, %f79, %f74, 0f3C1D9856;
	fma.rn.f32 	%f81, %f80, %f74, 0f3D6357BB;
	fma.rn.f32 	%f82, %f81, %f74, 0f3E75FDEC;
	fma.rn.f32 	%f83, %f82, %f74, 0f3F317218;
	fma.rn.f32 	%f84, %f83, %f74, 0f3F800000;
	mul.f32 	%f85, %f84, %f78;
	mul.f32 	%f86, %f85, %f77;
	selp.f32 	%f220, %f75, %f86, %p8;
	and.pred  	%p9, %p5, %p6;
	@%p9 bra 	$L__BB4_5;
	add.f32 	%f87, %f1, %f1;
	mov.b32 	%r15, %f87;
	and.b32  	%r16, %r15, 2147483647;
	mov.b32 	%f220, %r16;
$L__BB4_5:
	abs.f32 	%f8, %f2;
	setp.eq.f32 	%p10, %f2, 0f3F800000;
	mov.f32 	%f221, 0f3F800000;
	@%p10 bra 	$L__BB4_10;
	setp.num.f32 	%p11, %f8, %f8;
	@%p11 bra 	$L__BB4_8;
	mov.f32 	%f145, 0f40000000;
	add.rn.f32 	%f221, %f2, %f145;
	bra.uni 	$L__BB4_10;
$L__BB4_8:
	setp.lt.f32 	%p12, %f8, 0f00800000;
	mul.f32 	%f90, %f8, 0f4B800000;
	selp.f32 	%f91, %f90, %f8, %p12;
	mov.b32 	%r17, %f91;
	add.s32 	%r18, %r17, -1060439283;
	and.b32  	%r19, %r18, -8388608;
	sub.s32 	%r20, %r17, %r19;
	mov.b32 	%f92, %r20;
	cvt.rn.f32.s32 	%f93, %r19;
	selp.f32 	%f94, 0fC1C00000, 0f00000000, %p12;
	fma.rn.f32 	%f95, %f93, 0f34000000, %f94;
	add.f32 	%f96, %f92, 0fBF800000;
	add.f32 	%f97, %f92, 0f3F800000;
	rcp.approx.ftz.f32 	%f98, %f97;
	add.f32 	%f99, %f96, %f96;
	mul.f32 	%f100, %f99, %f98;
	mul.f32 	%f101, %f100, %f100;
	neg.f32 	%f102, %f100;
	sub.f32 	%f103, %f96, %f100;
	add.f32 	%f104, %f103, %f103;
	fma.rn.f32 	%f105, %f102, %f96, %f104;
	mul.rn.f32 	%f106, %f98, %f105;
	fma.rn.f32 	%f107, %f101, 0f3A2C32E4, 0f3B52E7DB;
	fma.rn.f32 	%f108, %f107, %f101, 0f3C93BB73;
	fma.rn.f32 	%f109, %f108, %f101, 0f3DF6384F;
	mul.rn.f32 	%f110, %f109, %f101;
	fma.rn.f32 	%f111, %f100, 0f3FB8AA3B, %f95;
	mul.f32 	%f112, %f110, 0f40400000;
	sub.f32 	%f113, %f95, %f111;
	fma.rn.f32 	%f114, %f100, 0f3FB8AA3B, %f113;
	fma.rn.f32 	%f115, %f106, 0f3FB8AA3B, %f114;
	fma.rn.f32 	%f116, %f100, 0f32A55E34, %f115;
	fma.rn.f32 	%f117, %f112, %f106, %f116;
	fma.rn.f32 	%f118, %f110, %f100, %f117;
	add.rn.f32 	%f119, %f111, %f118;
	mov.f32 	%f120, 0f40000000;
	mul.rn.f32 	%f121, %f119, %f120;
	cvt.rni.f32.f32 	%f122, %f121;
	sub.f32 	%f123, %f121, %f122;
	neg.f32 	%f124, %f121;
	fma.rn.f32 	%f125, %f119, 0f40000000, %f124;
	neg.f32 	%f126, %f111;
	add.rn.f32 	%f127, %f119, %f126;
	neg.f32 	%f128, %f127;
	add.rn.f32 	%f129, %f118, %f128;
	fma.rn.f32 	%f130, %f129, 0f40000000, %f125;
	add.f32 	%f131, %f123, %f130;
	setp.gt.f32 	%p13, %f122, 0f00000000;
	selp.b32 	%r21, 0, -2097152000, %p13;
	setp.neu.f32 	%p14, %f2, 0f00000000;
	setp.neu.f32 	%p15, %f8, 0f7F800000;
	setp.lt.f32 	%p16, %f121, 0f00000000;
	selp.f32 	%f132, 0f00000000, 0f7F800000, %p16;
	abs.f32 	%f133, %f121;
	setp.gt.f32 	%p17, %f133, 0f43180000;
	cvt.rzi.s32.f32 	%r22, %f122;
	shl.b32 	%r23, %r22, 23;
	sub.s32 	%r24, %r23, %r21;
	mov.b32 	%f134, %r24;
	add.s32 	%r25, %r21, 2130706432;
	mov.b32 	%f135, %r25;
	fma.rn.f32 	%f136, %f131, 0f391FCB8E, 0f3AAF85ED;
	fma.rn.f32 	%f137, %f136, %f131, 0f3C1D9856;
	fma.rn.f32 	%f138, %f137, %f131, 0f3D6357BB;
	fma.rn.f32 	%f139, %f138, %f131, 0f3E75FDEC;
	fma.rn.f32 	%f140, %f139, %f131, 0f3F317218;
	fma.rn.f32 	%f141, %f140, %f131, 0f3F800000;
	mul.f32 	%f142, %f141, %f135;
	mul.f32 	%f143, %f142, %f134;
	selp.f32 	%f221, %f132, %f143, %p17;
	and.pred  	%p18, %p14, %p15;
	@%p18 bra 	$L__BB4_10;
	add.f32 	%f144, %f2, %f2;
	mov.b32 	%r26, %f144;
	and.b32  	%r27, %r26, 2147483647;
	mov.b32 	%f221, %r27;
$L__BB4_10:
	add.f32 	%f13, %f220, %f221;
	fma.rn.f32 	%f14, %f24, %f13, 0f3F800000;
	abs.f32 	%f15, %f13;
	setp.eq.f32 	%p19, %f13, 0f3F800000;
	mov.f32 	%f222, 0f3F800000;
	@%p19 bra 	$L__BB4_15;
	setp.num.f32 	%p20, %f15, %f15;
	@%p20 bra 	$L__BB4_13;
	mov.f32 	%f202, 0f40000000;
	add.rn.f32 	%f222, %f13, %f202;
	bra.uni 	$L__BB4_15;
$L__BB4_13:
	setp.lt.f32 	%p21, %f15, 0f00800000;
	mul.f32 	%f147, %f15, 0f4B800000;
	selp.f32 	%f148, %f147, %f15, %p21;
	mov.b32 	%r28, %f148;
	add.s32 	%r29, %r28, -1060439283;
	and.b32  	%r30, %r29, -8388608;
	sub.s32 	%r31, %r28, %r30;
	mov.b32 	%f149, %r31;
	cvt.rn.f32.s32 	%f150, %r30;
	selp.f32 	%f151, 0fC1C00000, 0f00000000, %p21;
	fma.rn.f32 	%f152, %f150, 0f34000000, %f151;
	add.f32 	%f153, %f149, 0fBF800000;
	add.f32 	%f154, %f149, 0f3F800000;
	rcp.approx.ftz.f32 	%f155, %f154;
	add.f32 	%f156, %f153, %f153;
	mul.f32 	%f157, %f156, %f155;
	mul.f32 	%f158, %f157, %f157;
	neg.f32 	%f159, %f157;
	sub.f32 	%f160, %f153, %f157;
	add.f32 	%f161, %f160, %f160;
	fma.rn.f32 	%f162, %f159, %f153, %f161;
	mul.rn.f32 	%f163, %f155, %f162;
	fma.rn.f32 	%f164, %f158, 0f3A2C32E4, 0f3B52E7DB;
	fma.rn.f32 	%f165, %f164, %f158, 0f3C93BB73;
	fma.rn.f32 	%f166, %f165, %f158, 0f3DF6384F;
	mul.rn.f32 	%f167, %f166, %f158;
	fma.rn.f32 	%f168, %f157, 0f3FB8AA3B, %f152;
	mul.f32 	%f169, %f167, 0f40400000;
	sub.f32 	%f170, %f152, %f168;
	fma.rn.f32 	%f171, %f157, 0f3FB8AA3B, %f170;
	fma.rn.f32 	%f172, %f163, 0f3FB8AA3B, %f171;
	fma.rn.f32 	%f173, %f157, 0f32A55E34, %f172;
	fma.rn.f32 	%f174, %f169, %f163, %f173;
	fma.rn.f32 	%f175, %f167, %f157, %f174;
	add.rn.f32 	%f176, %f168, %f175;
	mov.f32 	%f177, 0f40000000;
	mul.rn.f32 	%f178, %f176, %f177;
	cvt.rni.f32.f32 	%f179, %f178;
	sub.f32 	%f180, %f178, %f179;
	neg.f32 	%f181, %f178;
	fma.rn.f32 	%f182, %f176, 0f40000000, %f181;
	neg.f32 	%f183, %f168;
	add.rn.f32 	%f184, %f176, %f183;
	neg.f32 	%f185, %f184;
	add.rn.f32 	%f186, %f175, %f185;
	fma.rn.f32 	%f187, %f186, 0f40000000, %f182;
	add.f32 	%f188, %f180, %f187;
	setp.gt.f32 	%p22, %f179, 0f00000000;
	selp.b32 	%r32, 0, -2097152000, %p22;
	setp.neu.f32 	%p23, %f13, 0f00000000;
	setp.neu.f32 	%p24, %f15, 0f7F800000;
	setp.lt.f32 	%p25, %f178, 0f00000000;
	selp.f32 	%f189, 0f00000000, 0f7F800000, %p25;
	abs.f32 	%f190, %f178;
	setp.gt.f32 	%p26, %f190, 0f43180000;
	cvt.rzi.s32.f32 	%r33, %f179;
	shl.b32 	%r34, %r33, 23;
	sub.s32 	%r35, %r34, %r32;
	mov.b32 	%f191, %r35;
	add.s32 	%r36, %r32, 2130706432;
	mov.b32 	%f192, %r36;
	fma.rn.f32 	%f193, %f188, 0f391FCB8E, 0f3AAF85ED;
	fma.rn.f32 	%f194, %f193, %f188, 0f3C1D9856;
	fma.rn.f32 	%f195, %f194, %f188, 0f3D6357BB;
	fma.rn.f32 	%f196, %f195, %f188, 0f3E75FDEC;
	fma.rn.f32 	%f197, %f196, %f188, 0f3F317218;
	fma.rn.f32 	%f198, %f197, %f188, 0f3F800000;
	mul.f32 	%f199, %f198, %f192;
	mul.f32 	%f200, %f199, %f191;
	selp.f32 	%f222, %f189, %f200, %p26;
	and.pred  	%p27, %p23, %p24;
	@%p27 bra 	$L__BB4_15;
	add.f32 	%f201, %f13, %f13;
	mov.b32 	%r37, %f201;
	and.b32  	%r38, %r37, 2147483647;
	mov.b32 	%f222, %r38;
$L__BB4_15:
	fma.rn.f32 	%f203, %f25, %f222, %f14;
	mul.f32 	%f204, %f1, %f203;
	add.f32 	%f205, %f26, %f26;
	mul.f32 	%f206, %f1, %f205;
	fma.rn.f32 	%f207, %f2, %f206, %f204;
	add.f32 	%f208, %f1, %f1;
	fma.rn.f32 	%f209, %f1, %f208, %f13;
	fma.rn.f32 	%f210, %f27, %f209, %f207;
	mul.f32 	%f211, %f2, %f203;
	add.f32 	%f212, %f2, %f2;
	fma.rn.f32 	%f213, %f2, %f212, %f13;
	fma.rn.f32 	%f214, %f26, %f213, %f211;
	add.f32 	%f215, %f27, %f27;
	mul.f32 	%f216, %f1, %f215;
	fma.rn.f32 	%f217, %f2, %f216, %f214;
	fma.rn.f32 	%f218, %f20, %f210, %f22;
	fma.rn.f32 	%f219, %f21, %f217, %f23;
	cvt.rzi.s32.f32 	%r39, %f218;
	cvt.rzi.s32.f32 	%r40, %f219;
	mad.lo.s32 	%r41, %r4, %r2, %r1;
	mul.lo.s32 	%r42, %r41, 3;
	mad.lo.s32 	%r3, %r40, %r4, %r39;
	setp.lt.s32 	%p28, %r39, 0;
	setp.ge.s32 	%p29, %r39, %r4;
	or.pred  	%p30, %p28, %p29;
	setp.lt.s32 	%p31, %r40, 0;
	setp.ge.s32 	%p32, %r40, %r5;
	or.pred  	%p33, %p31, %p32;
	or.pred  	%p35, %p30, %p33;
	cvt.s64.s32 	%rd4, %r42;
	cvta.to.global.u64 	%rd5, %rd3;
	add.s64 	%rd1, %rd5, %rd4;
	not.pred 	%p36, %p35;
	@%p36 bra 	$L__BB4_17;
	mov.b16 	%rs6, 0;
	st.global.u8 	[%rd1], %rs6;
	st.global.u8 	[%rd1+1], %rs6;
	bra.uni 	$L__BB4_18;
$L__BB4_17:
	mul.lo.s32 	%r43, %r3, 3;
	cvta.to.global.u64 	%rd6, %rd2;
	cvt.s64.s32 	%rd7, %r43;
	add.s64 	%rd8, %rd6, %rd7;
	ld.global.u8 	%rs3, [%rd8];
	st.global.u8 	[%rd1], %rs3;
	ld.global.u8 	%rs4, [%rd8+1];
	st.global.u8 	[%rd1+1], %rs4;
	ld.global.u8 	%rs6, [%rd8+2];
$L__BB4_18:
	st.global.u8 	[%rd1+2], %rs6;
	ret;

}
	// .globl	_Z20resize_packed_kernalIfEvPT_iiS1_ii
.visible .entry _Z20resize_packed_kernalIfEvPT_iiS1_ii(
	.param .u64 .ptr .align 1 _Z20resize_packed_kernalIfEvPT_iiS1_ii_param_0,
	.param .u32 _Z20resize_packed_kernalIfEvPT_iiS1_ii_param_1,
	.param .u32 _Z20resize_packed_kernalIfEvPT_iiS1_ii_param_2,
	.param .u64 .ptr .align 1 _Z20resize_packed_kernalIfEvPT_iiS1_ii_param_3,
	.param .u32 _Z20resize_packed_kernalIfEvPT_iiS1_ii_param_4,
	.param .u32 _Z20resize_packed_kernalIfEvPT_iiS1_ii_param_5
)
{
	.reg .pred 	%p<4>;
	.reg .b16 	%rs<25>;
	.reg .b32 	%r<31>;
	.reg .b32 	%f<63>;
	.reg .b64 	%rd<13>;

	ld.param.u64 	%rd3, [_Z20resize_packed_kernalIfEvPT_iiS1_ii_param_0];
	ld.param.u32 	%r4, [_Z20resize_packed_kernalIfEvPT_iiS1_ii_param_1];
	ld.param.u32 	%r6, [_Z20resize_packed_kernalIfEvPT_iiS1_ii_param_2];
	ld.param.u64 	%rd4, [_Z20resize_packed_kernalIfEvPT_iiS1_ii_param_3];
	ld.param.u32 	%r7, [_Z20resize_packed_kernalIfEvPT_iiS1_ii_param_4];
	ld.param.u32 	%r8, [_Z20resize_packed_kernalIfEvPT_iiS1_ii_param_5];
	cvta.to.global.u64 	%rd5, %rd4;
	cvta.to.global.u64 	%rd1, %rd3;
	mov.u32 	%r9, %ctaid.x;
	mov.u32 	%r10, %tid.x;
	mad.lo.s32 	%r11, %r7, %r10, %r9;
	mul.lo.s32 	%r12, %r11, 3;
	cvt.rn.f32.s32 	%f6, %r6;
	cvt.rn.f32.s32 	%f7, %r8;
	div.rn.f32 	%f8, %f6, %f7;
	cvt.rn.f32.s32 	%f9, %r4;
	cvt.rn.f32.s32 	%f10, %r7;
	div.rn.f32 	%f11, %f9, %f10;
	cvt.rn.f32.u32 	%f12, %r10;
	mul.f32 	%f13, %f8, %f12;
	cvt.rn.f32.u32 	%f14, %r9;
	mul.f32 	%f1, %f11, %f14;
	cvt.rzi.s32.f32 	%r13, %f13;
	cvt.rzi.s32.f32 	%r14, %f1;
	cvt.rn.f32.s32 	%f15, %r13;
	sub.f32 	%f2, %f13, %f15;
	mul.lo.s32 	%r2, %r4, 3;
	mul.lo.s32 	%r3, %r2, %r13;
	add.s32 	%r15, %r13, 1;
	setp.lt.s32 	%p1, %r15, %r6;
	add.s32 	%r16, %r14, 1;
	setp.lt.s32 	%p2, %r16, %r4;
	mul.wide.s32 	%rd6, %r12, 4;
	add.s64 	%rd2, %rd5, %rd6;
	and.pred  	%p3, %p1, %p2;
	@%p3 bra 	$L__BB5_2;
	mad.lo.s32 	%r30, %r14, 3, %r3;
	mul.wide.s32 	%rd11, %r30, 4;
	add.s64 	%rd12, %rd1, %rd11;
	ld.global.f32 	%f60, [%rd12];
	st.global.f32 	[%rd2], %f60;
	ld.global.f32 	%f61, [%rd12+4];
	st.global.f32 	[%rd2+4], %f61;
	ld.global.f32 	%f62, [%rd12+8];
	bra.uni 	$L__BB5_3;
$L__BB5_2:
	cvt.rn.f32.s32 	%f16, %r14;
	sub.f32 	%f17, %f1, %f16;
	mad.lo.s32 	%r17, %r14, 3, %r3;
	mul.wide.s32 	%rd7, %r17, 4;
	add.s64 	%rd8, %rd1, %rd7;
	ld.global.f32 	%f18, [%rd8];
	cvt.rzi.u32.f32 	%r18, %f18;
	cvt.u16.u32 	%rs1, %r18;
	and.b16  	%rs2, %rs1, 255;
	ld.global.f32 	%f19, [%rd8+12];
	cvt.rzi.u32.f32 	%r19, %f19;
	cvt.u16.u32 	%rs3, %r19;
	and.b16  	%rs4, %rs3, 255;
	mul.wide.s32 	%rd9, %r2, 4;
	add.s64 	%rd10, %rd8, %rd9;
	ld.global.f32 	%f20, [%rd10];
	cvt.rzi.u32.f32 	%r20, %f20;
	cvt.u16.u32 	%rs5, %r20;
	and.b16  	%rs6, %rs5, 255;
	ld.global.f32 	%f21, [%rd10+12];
	cvt.rzi.u32.f32 	%r21, %f21;
	cvt.u16.u32 	%rs7, %r21;
	and.b16  	%rs8, %rs7, 255;
	mov.f32 	%f22, 0f3F800000;
	sub.f32 	%f23, %f22, %f2;
	sub.f32 	%f24, %f22, %f17;
	mul.f32 	%f25, %f24, %f23;
	cvt.rn.f32.u16 	%f26, %rs2;
	mul.f32 	%f27, %f17, %f23;
	cvt.rn.f32.u16 	%f28, %rs4;
	mul.f32 	%f29, %f27, %f28;
	fma.rn.f32 	%f30, %f25, %f26, %f29;
	mul.f32 	%f31, %f2, %f24;
	cvt.rn.f32.u16 	%f32, %rs6;
	fma.rn.f32 	%f33, %f31, %f32, %f30;
	mul.f32 	%f34, %f17, %f2;
	cvt.rn.f32.u16 	%f35, %rs8;
	fma.rn.f32 	%f36, %f34, %f35, %f33;
	st.global.f32 	[%rd2], %f36;
	ld.global.f32 	%f37, [%rd8+4];
	cvt.rzi.u32.f32 	%r22, %f37;
	cvt.u16.u32 	%rs9, %r22;
	and.b16  	%rs10, %rs9, 255;
	ld.global.f32 	%f38, [%rd8+16];
	cvt.rzi.u32.f32 	%r23, %f38;
	cvt.u16.u32 	%rs11, %r23;
	and.b16  	%rs12, %rs11, 255;
	ld.global.f32 	%f39, [%rd10+4];
	cvt.rzi.u32.f32 	%r24, %f39;
	cvt.u16.u32 	%rs13, %r24;
	and.b16  	%rs14, %rs13, 255;
	ld.global.f32 	%f40, [%rd10+16];
	cvt.rzi.u32.f32 	%r25, %f40;
	cvt.u16.u32 	%rs15, %r25;
	and.b16  	%rs16, %rs15, 255;
	cvt.rn.f32.u16 	%f41, %rs10;
	cvt.rn.f32.u16 	%f42, %rs12;
	mul.f32 	%f43, %f27, %f42;
	fma.rn.f32 	%f44, %f25, %f41, %f43;
	cvt.rn.f32.u16 	%f45, %rs14;
	fma.rn.f32 	%f46, %f31, %f45, %f44;
	cvt.rn.f32.u16 	%f47, %rs16;
	fma.rn.f32 	%f48, %f34, %f47, %f46;
	st.global.f32 	[%rd2+4], %f48;
	ld.global.f32 	%f49, [%rd8+8];
	cvt.rzi.u32.f32 	%r26, %f49;
	cvt.u16.u32 	%rs17, %r26;
	and.b16  	%rs18, %rs17, 255;
	ld.global.f32 	%f50, [%rd8+20];
	cvt.rzi.u32.f32 	%r27, %f50;
	cvt.u16.u32 	%rs19, %r27;
	and.b16  	%rs20, %rs19, 255;
	ld.global.f32 	%f51, [%rd10+8];
	cvt.rzi.u32.f32 	%r28, %f51;
	cvt.u16.u32 	%rs21, %r28;
	and.b16  	%rs22, %rs21, 255;
	ld.global.f32 	%f52, [%rd10+20];
	cvt.rzi.u32.f32 	%r29, %f52;
	cvt.u16.u32 	%rs23, %r29;
	and.b16  	%rs24, %rs23, 255;
	cvt.rn.f32.u16 	%f53, %rs18;
	cvt.rn.f32.u16 	%f54, %rs20;
	mul.f32 	%f55, %f27, %f54;
	fma.rn.f32 	%f56, %f25, %f53, %f55;
	cvt.rn.f32.u16 	%f57, %rs22;
	fma.rn.f32 	%f58, %f31, %f57, %f56;
	cvt.rn.f32.u16 	%f59, %rs24;
	fma.rn.f32 	%f62, %f34, %f59, %f58;
$L__BB5_3:
	st.global.f32 	[%rd2+8], %f62;
	ret;

}
	// .globl	_Z20resize_packed_kernalIhEvPT_iiS1_ii
.visible .entry _Z20resize_packed_kernalIhEvPT_iiS1_ii(
	.param .u64 .ptr .align 1 _Z20resize_packed_kernalIhEvPT_iiS1_ii_param_0,
	.param .u32 _Z20resize_packed_kernalIhEvPT_iiS1_ii_param_1,
	.param .u32 _Z20resize_packed_kernalIhEvPT_iiS1_ii_param_2,
	.param .u64 .ptr .align 1 _Z20resize_packed_kernalIhEvPT_iiS1_ii_param_3,
	.param .u32 _Z20resize_packed_kernalIhEvPT_iiS1_ii_param_4,
	.param .u32 _Z20resize_packed_kernalIhEvPT_iiS1_ii_param_5
)
{
	.reg .pred 	%p<4>;
	.reg .b16 	%rs<19>;
	.reg .b32 	%r<22>;
	.reg .b32 	%f<46>;
	.reg .b64 	%rd<13>;

	ld.param.u64 	%rd3, [_Z20resize_packed_kernalIhEvPT_iiS1_ii_param_0];
	ld.param.u32 	%r4, [_Z20resize_packed_kernalIhEvPT_iiS1_ii_param_1];
	ld.param.u32 	%r6, [_Z20resize_packed_kernalIhEvPT_iiS1_ii_param_2];
	ld.param.u64 	%rd4, [_Z20resize_packed_kernalIhEvPT_iiS1_ii_param_3];
	ld.param.u32 	%r7, [_Z20resize_packed_kernalIhEvPT_iiS1_ii_param_4];
	ld.param.u32 	%r8, [_Z20resize_packed_kernalIhEvPT_iiS1_ii_param_5];
	cvta.to.global.u64 	%rd5, %rd4;
	cvta.to.global.u64 	%rd1, %rd3;
	mov.u32 	%r9, %ctaid.x;
	mov.u32 	%r10, %tid.x;
	mad.lo.s32 	%r11, %r7, %r10, %r9;
	mul.lo.s32 	%r12, %r11, 3;
	cvt.rn.f32.s32 	%f3, %r6;
	cvt.rn.f32.s32 	%f4, %r8;
	div.rn.f32 	%f5, %f3, %f4;
	cvt.rn.f32.s32 	%f6, %r4;
	cvt.rn.f32.s32 	%f7, %r7;
	div.rn.f32 	%f8, %f6, %f7;
	cvt.rn.f32.u32 	%f9, %r10;
	mul.f32 	%f10, %f5, %f9;
	cvt.rn.f32.u32 	%f11, %r9;
	mul.f32 	%f1, %f8, %f11;
	cvt.rzi.s32.f32 	%r13, %f10;
	cvt.rzi.s32.f32 	%r14, %f1;
	cvt.rn.f32.s32 	%f12, %r13;
	sub.f32 	%f2, %f10, %f12;
	mul.lo.s32 	%r2, %r4, 3;
	mul.lo.s32 	%r3, %r2, %r13;
	add.s32 	%r15, %r13, 1;
	setp.lt.s32 	%p1, %r15, %r6;
	add.s32 	%r16, %r14, 1;
	setp.lt.s32 	%p2, %r16, %r4;
	cvt.s64.s32 	%rd6, %r12;
	add.s64 	%rd2, %rd5, %rd6;
	and.pred  	%p3, %p1, %p2;
	@%p3 bra 	$L__BB6_2;
	mad.lo.s32 	%r21, %r14, 3, %r3;
	cvt.s64.s32 	%rd11, %r21;
	add.s64 	%rd12, %rd1, %rd11;
	ld.global.u8 	%rs16, [%rd12];
	st.global.u8 	[%rd2], %rs16;
	ld.global.u8 	%rs17, [%rd12+1];
	st.global.u8 	[%rd2+1], %rs17;
	ld.global.u8 	%rs18, [%rd12+2];
	bra.uni 	$L__BB6_3;
$L__BB6_2:
	cvt.rn.f32.s32 	%f13, %r14;
	sub.f32 	%f14, %f1, %f13;
	mad.lo.s32 	%r17, %r14, 3, %r3;
	cvt.s64.s32 	%rd7, %r17;
	add.s64 	%rd8, %rd1, %rd7;
	ld.global.u8 	%rs4, [%rd8];
	ld.global.u8 	%rs5, [%rd8+3];
	cvt.s64.s32 	%rd9, %r2;
	add.s64 	%rd10, %rd8, %rd9;
	ld.global.u8 	%rs6, [%rd10];
	ld.global.u8 	%rs7, [%rd10+3];
	mov.f32 	%f15, 0f3F800000;
	sub.f32 	%f16, %f15, %f2;
	sub.f32 	%f17, %f15, %f14;
	mul.f32 	%f18, %f17, %f16;
	cvt.rn.f32.u16 	%f19, %rs4;
	mul.f32 	%f20, %f14, %f16;
	cvt.rn.f32.u16 	%f21, %rs5;
	mul.f32 	%f22, %f20, %f21;
	fma.rn.f32 	%f23, %f18, %f19, %f22;
	mul.f32 	%f24, %f2, %f17;
	cvt.rn.f32.u16 	%f25, %rs6;
	fma.rn.f32 	%f26, %f24, %f25, %f23;
	mul.f32 	%f27, %f14, %f2;
	cvt.rn.f32.u16 	%f28, %rs7;
	fma.rn.f32 	%f29, %f27, %f28, %f26;
	cvt.rzi.u32.f32 	%r18, %f29;
	st.global.u8 	[%rd2], %r18;
	ld.global.u8 	%rs8, [%rd8+1];
	ld.global.u8 	%rs9, [%rd8+4];
	ld.global.u8 	%rs10, [%rd10+1];
	ld.global.u8 	%rs11, [%rd10+4];
	cvt.rn.f32.u16 	%f30, %rs8;
	cvt.rn.f32.u16 	%f31, %rs9;
	mul.f32 	%f32, %f20, %f31;
	fma.rn.f32 	%f33, %f18, %f30, %f32;
	cvt.rn.f32.u16 	%f34, %rs10;
	fma.rn.f32 	%f35, %f24, %f34, %f33;
	cvt.rn.f32.u16 	%f36, %rs11;
	fma.rn.f32 	%f37, %f27, %f36, %f35;
	cvt.rzi.u32.f32 	%r19, %f37;
	st.global.u8 	[%rd2+1], %r19;
	ld.global.u8 	%rs12, [%rd8+2];
	ld.global.u8 	%rs13, [%rd8+5];
	ld.global.u8 	%rs14, [%rd10+2];
	ld.global.u8 	%rs15, [%rd10+5];
	cvt.rn.f32.u16 	%f38, %rs12;
	cvt.rn.f32.u16 	%f39, %rs13;
	mul.f32 	%f40, %f20, %f39;
	fma.rn.f32 	%f41, %f18, %f38, %f40;
	cvt.rn.f32.u16 	%f42, %rs14;
	fma.rn.f32 	%f43, %f24, %f42, %f41;
	cvt.rn.f32.u16 	%f44, %rs15;
	fma.rn.f32 	%f45, %f27, %f44, %f43;
	cvt.rzi.u32.f32 	%r20, %f45;
	cvt.u16.u32 	%rs18, %r20;
$L__BB6_3:
	st.global.u8 	[%rd2+2], %rs18;
	ret;

}


// ===== COMPILED SASS (sm_100) =====

	.target	sm_100

	.elftype	@"ET_EXEC"


//--------------------- .note.nv.tkinfo           --------------------------
	.section	.note.nv.tkinfo,"",@"SHT_NOTE"
	.sectionflags	@"SHF_NOTE_NV_TKINFO"
	.tkinfo
        /*0018*/ 	.word	0x00000002
        /*0030*/ 	.string	""
        /*0030*/ 	.string	"ptxas"
        /*0030*/ 	.string	"Cuda compilation tools, release 13.0, V13.0.88"
        /*0030*/ 	.string	"Build cuda_13.0.r13.0/compiler.36424714_0"
        /*0030*/ 	.string	"-arch sm_100 -m 64 "



//--------------------- .note.nv.cuinfo           --------------------------
	.section	.note.nv.cuinfo,"",@"SHT_NOTE"
	.sectionflags	@"SHF_NOTE_NV_CUINFO"
        /*0018*/ 	.short	0x0002
        /*001a*/ 	.short	0x0064
        /*001c*/ 	.short	0x0082
	.zero		2


//--------------------- .nv.info                  --------------------------
	.section	.nv.info,"",@"SHT_CUDA_INFO"
	.align	4


	//----- nvinfo : EIATTR_REGCOUNT
	.align		4
        /*0000*/ 	.byte	0x04, 0x2f
        /*0002*/ 	.short	(.L_1 - .L_0)
	.align		4
.L_0:
        /*0004*/ 	.word	index@(_Z15yuyv2yuv_kernalPhS_ii)
        /*0008*/ 	.word	0x00000010


	//----- nvinfo : EIATTR_FRAME_SIZE
	.align		4
.L_1:
        /*000c*/ 	.byte	0x04, 0x11
        /*000e*/ 	.short	(.L_3 - .L_2)
	.align		4
.L_2:
        /*0010*/ 	.word	index@(_Z15yuyv2yuv_kernalPhS_ii)
        /*0014*/ 	.word	0x00000000


	//----- nvinfo : EIATTR_REGCOUNT
	.align		4
.L_3:
        /*0018*/ 	.byte	0x04, 0x2f
        /*001a*/ 	.short	(.L_5 - .L_4)
	.align		4
.L_4:
        /*001c*/ 	.word	index@(_Z15yuyv2bgr_kernalPhS_ii)
        /*0020*/ 	.word	0x00000010


	//----- nvinfo : EIATTR_FRAME_SIZE
	.align		4
.L_5:
        /*0024*/ 	.byte	0x04, 0x11
        /*0026*/ 	.short	(.L_7 - .L_6)
	.align		4
.L_6:
        /*0028*/ 	.word	index@(_Z15yuyv2bgr_kernalPhS_ii)
        /*002c*/ 	.word	0x00000000


	//----- nvinfo : EIATTR_REGCOUNT
	.align		4
.L_7:
        /*0030*/ 	.byte	0x04, 0x2f
        /*0032*/ 	.short	(.L_9 - .L_8)
	.align		4
.L_8:
        /*0034*/ 	.word	index@(_Z9bgr2rgbfpPhPfii)
        /*0038*/ 	.word	0x00000014


	//----- nvinfo : EIATTR_FRAME_SIZE
	.align		4
.L_9:
        /*003c*/ 	.byte	0x04, 0x11
        /*003e*/ 	.short	(.L_11 - .L_10)
	.align		4
.L_10:
        /*0040*/ 	.word	index@($__internal_5_$__cuda_sm3x_div_rn_noftz_f32_slowpath)
        /*0044*/ 	.word	0x00000000


	//----- nvinfo : EIATTR_FRAME_SIZE
	.align		4
.L_11:
        /*0048*/ 	.byte	0x04, 0x11
        /*004a*/ 	.short	(.L_13 - .L_12)
	.align		4
.L_12:
        /*004c*/ 	.word	index@(_Z9bgr2rgbfpPhPfii)
        /*0050*/ 	.word	0x00000000


	//----- nvinfo : EIATTR_REGCOUNT
	.align		4
.L_13:
        /*0054*/ 	.byte	0x04, 0x2f
        /*0056*/ 	.short	(.L_15 - .L_14)
	.align		4
.L_14:
        /*0058*/ 	.word	index@(_Z16baygr2bgr_kernalPhS_iiffff)
        /*005c*/ 	.word	0x0000001a


	//----- nvinfo : EIATTR_FRAME_SIZE
	.align		4
.L_15:
        /*0060*/ 	.byte	0x04, 0x11
        /*0062*/ 	.short	(.L_17 - .L_16)
	.align		4
.L_16:
        /*0064*/ 	.word	index@($__internal_4_$__cuda_sm3x_div_rn_noftz_f32_slowpath)
        /*0068*/ 	.word	0x00000000


	//----- nvinfo : EIATTR_FRAME_SIZE
	.align		4
.L_17:
        /*006c*/ 	.byte	0x04, 0x11
        /*006e*/ 	.short	(.L_19 - .L_18)
	.align		4
.L_18:
        /*0070*/ 	.word	index@($__internal_3_$__cuda_sm20_div_rn_f64_full)
        /*0074*/ 	.word	0x00000000


	//----- nvinfo : EIATTR_FRAME_SIZE
	.align		4
.L_19:
        /*0078*/ 	.byte	0x04, 0x11
        /*007a*/ 	.short	(.L_21 - .L_20)
	.align		4
.L_20:
        /*007c*/ 	.word	index@(_Z16baygr2bgr_kernalPhS_iiffff)
        /*0080*/ 	.word	0x00000000


	//----- nvinfo : EIATTR_REGCOUNT
	.align		4
.L_21:
        /*0084*/ 	.byte	0x04, 0x2f
        /*0086*/ 	.short	(.L_23 - .L_22)
	.align		4
.L_22:
        /*0088*/ 	.word	index@(_Z17undistored_kernalPhS_iiffffffff)
        /*008c*/ 	.word	0x00000013


	//----- nvinfo : EIATTR_FRAME_SIZE
	.align		4
.L_23:
        /*0090*/ 	.byte	0x04, 0x11
        /*0092*/ 	.short	(.L_25 - .L_24)
	.align		4
.L_24:
        /*0094*/ 	.word	index@($__internal_2_$__cuda_sm3x_div_rn_noftz_f32_slowpath)
        /*0098*/ 	.word	0x00000000


	//----- nvinfo : EIATTR_FRAME_SIZE
	.align		4
.L_25:
        /*009c*/ 	.byte	0x04, 0x11
        /*009e*/ 	.short	(.L_27 - .L_26)
	.align		4
.L_26:
        /*00a0*/ 	.word	index@(_Z17undistored_kernalPhS_iiffffffff)
        /*00a4*/ 	.word	0x00000000


	//----- nvinfo : EIATTR_REGCOUNT
	.align		4
.L_27:
        /*00a8*/ 	.byte	0x04, 0x2f
        /*00aa*/ 	.short	(.L_29 - .L_28)
	.align		4
.L_28:
        /*00ac*/ 	.word	index@(_Z20resize_packed_kernalIfEvPT_iiS1_ii)
        /*00b0*/ 	.word	0x00000016


	//----- nvinfo : EIATTR_FRAME_SIZE
	.align		4
.L_29:
        /*00b4*/ 	.byte	0x04, 0x11
        /*00b6*/ 	.short	(.L_31 - .L_30)
	.align		4
.L_30:
        /*00b8*/ 	.word	index@($__internal_1_$__cuda_sm3x_div_rn_noftz_f32_slowpath)
        /*00bc*/ 	.word	0x00000000


	//----- nvinfo : EIATTR_FRAME_SIZE
	.align		4
.L_31:
        /*00c0*/ 	.byte	0x04, 0x11
        /*00c2*/ 	.short	(.L_33 - .L_32)
	.align		4
.L_32:
        /*00c4*/ 	.word	index@(_Z20resize_packed_kernalIfEvPT_iiS1_ii)
        /*00c8*/ 	.word	0x00000000


	//----- nvinfo : EIATTR_REGCOUNT
	.align		4
.L_33:
        /*00cc*/ 	.byte	0x04, 0x2f
        /*00ce*/ 	.short	(.L_35 - .L_34)
	.align		4
.L_34:
        /*00d0*/ 	.word	index@(_Z20resize_packed_kernalIhEvPT_iiS1_ii)
        /*00d4*/ 	.word	0x00000018


	//----- nvinfo : EIATTR_FRAME_SIZE
	.align		4
.L_35:
        /*00d8*/ 	.byte	0x04, 0x11
        /*00da*/ 	.short	(.L_37 - .L_36)
	.align		4
.L_36:
        /*00dc*/ 	.word	index@($__internal_0_$__cuda_sm3x_div_rn_noftz_f32_slowpath)
        /*00e0*/ 	.word	0x00000000


	//----- nvinfo : EIATTR_FRAME_SIZE
	.align		4
.L_37:
        /*00e4*/ 	.byte	0x04, 0x11
        /*00e6*/ 	.short	(.L_39 - .L_38)
	.align		4
.L_38:
        /*00e8*/ 	.word	index@(_Z20resize_packed_kernalIhEvPT_iiS1_ii)
        /*00ec*/ 	.word	0x00000000


	//----- nvinfo : EIATTR_MIN_STACK_SIZE
	.align		4
.L_39:
        /*00f0*/ 	.byte	0x04, 0x12
        /*00f2*/ 	.short	(.L_41 - .L_40)
	.align		4
.L_40:
        /*00f4*/ 	.word	index@(_Z20resize_packed_kernalIhEvPT_iiS1_ii)
        /*00f8*/ 	.word	0x00000000


	//----- nvinfo : EIATTR_MIN_STACK_SIZE
	.align		4
.L_41:
        /*00fc*/ 	.byte	0x04, 0x12
        /*00fe*/ 	.short	(.L_43 - .L_42)
	.align		4
.L_42:
        /*0100*/ 	.word	index@(_Z20resize_packed_kernalIfEvPT_iiS1_ii)
        /*0104*/ 	.word	0x00000000


	//----- nvinfo : EIATTR_MIN_STACK_SIZE
	.align		4
.L_43:
        /*0108*/ 	.byte	0x04, 0x12
        /*010a*/ 	.short	(.L_45 - .L_44)
	.align		4
.L_44:
        /*010c*/ 	.word	index@(_Z17undistored_kernalPhS_iiffffffff)
        /*0110*/ 	.word	0x00000000


	//----- nvinfo : EIATTR_MIN_STACK_SIZE
	.align		4
.L_45:
        /*0114*/ 	.byte	0x04, 0x12
        /*0116*/ 	.short	(.L_47 - .L_46)
	.align		4
.L_46:
        /*0118*/ 	.word	index@(_Z16baygr2bgr_kernalPhS_iiffff)
        /*011c*/ 	.word	0x00000000


	//----- nvinfo : EIATTR_MIN_STACK_SIZE
	.align		4
.L_47:
        /*0120*/ 	.byte	0x04, 0x12
        /*0122*/ 	.short	(.L_49 - .L_48)
	.align		4
.L_48:
        /*0124*/ 	.word	index@(_Z9bgr2rgbfpPhPfii)
        /*0128*/ 	.word	0x00000000


	//----- nvinfo : EIATTR_MIN_STACK_SIZE
	.align		4
.L_49:
        /*012c*/ 	.byte	0x04, 0x12
        /*012e*/ 	.short	(.L_51 - .L_50)
	.align		4
.L_50:
        /*0130*/ 	.word	index@(_Z15yuyv2bgr_kernalPhS_ii)
        /*0134*/ 	.word	0x00000000


	//----- nvinfo : EIATTR_MIN_STACK_SIZE
	.align		4
.L_51:
        /*0138*/ 	.byte	0x04, 0x12
        /*013a*/ 	.short	(.L_53 - .L_52)
	.align		4
.L_52:
        /*013c*/ 	.word	index@(_Z15yuyv2yuv_kernalPhS_ii)
        /*0140*/ 	.word	0x00000000
.L_53:


//--------------------- .nv.compat                --------------------------
	.section	.nv.compat,"",@"SHT_CUDA_COMPAT_INFO"
	.align	4
        /*0000*/ 	.byte	0x02, 0x09, 0x00, 0x00, 0x02, 0x02, 0x01, 0x00, 0x02, 0x05, 0x05, 0x00, 0x03, 0x07, 0x01, 0x01
        /*0010*/ 	.byte	0x02, 0x03, 0x00, 0x00, 0x02, 0x06, 0x01, 0x00, 0x04, 0x0b, 0x08, 0x00, 0x01, 0x00, 0x00, 0x00
        /*0020*/ 	.byte	0x00, 0x00, 0x00, 0x00


//--------------------- .nv.info._Z20resize_packed_kernalIhEvPT_iiS1_ii --------------------------
	.section	.nv.info._Z20resize_packed_kernalIhEvPT_iiS1_ii,"",@"SHT_CUDA_INFO"
	.sectionflags	@""
	.align	4


	//----- nvinfo : EIATTR_CUDA_API_VERSION
	.align		4
        /*0000*/ 	.byte	0x04, 0x37
        /*0002*/ 	.short	(.L_55 - .L_54)
.L_54:
        /*0004*/ 	.word	0x00000082


	//----- nvinfo : EIATTR_KPARAM_INFO
	.align		4
.L_55:
        /*0008*/ 	.byte	0x04, 0x17
        /*000a*/ 	.short	(.L_57 - .L_56)
.L_56:
        /*000c*/ 	.word	0x00000000
        /*0010*/ 	.short	0x0005
        /*0012*/ 	.short	0x001c
        /*0014*/ 	.byte	0x00, 0xf0, 0x11, 0x00


	//----- nvinfo : EIATTR_KPARAM_INFO
	.align		4
.L_57:
        /*0018*/ 	.byte	0x04, 0x17
        /*001a*/ 	.short	(.L_59 - .L_58)
.L_58:
        /*001c*/ 	.word	0x00000000
        /*0020*/ 	.short	0x0004
        /*0022*/ 	.short	0x0018
        /*0024*/ 	.byte	0x00, 0xf0, 0x11, 0x00


	//----- nvinfo : EIATTR_KPARAM_INFO
	.align		4
.L_59:
        /*0028*/ 	.byte	0x04, 0x17
        /*002a*/ 	.short	(.L_61 - .L_60)
.L_60:
        /*002c*/ 	.word	0x00000000
        /*0030*/ 	.short	0x0003
        /*0032*/ 	.short	0x0010
        /*0034*/ 	.byte	0x00, 0xf5, 0x21, 0x00


	//----- nvinfo : EIATTR_KPARAM_INFO
	.align		4
.L_61:
        /*0038*/ 	.byte	0x04, 0x17
        /*003a*/ 	.short	(.L_63 - .L_62)
.L_62:
        /*003c*/ 	.word	0x00000000
        /*0040*/ 	.short	0x0002
        /*0042*/ 	.short	0x000c
        /*0044*/ 	.byte	0x00, 0xf0, 0x11, 0x00


	//----- nvinfo : EIATTR_KPARAM_INFO
	.align		4
.L_63:
        /*0048*/ 	.byte	0x04, 0x17
        /*004a*/ 	.short	(.L_65 - .L_64)
.L_64:
        /*004c*/ 	.word	0x00000000
        /*0050*/ 	.short	0x0001
        /*0052*/ 	.short	0x0008
        /*0054*/ 	.byte	0x00, 0xf0, 0x11, 0x00


	//----- nvinfo : EIATTR_KPARAM_INFO
	.align		4
.L_65:
        /*0058*/ 	.byte	0x04, 0x17
        /*005a*/ 	.short	(.L_67 - .L_66)
.L_66:
        /*005c*/ 	.word	0x00000000
        /*0060*/ 	.short	0x0000
        /*0062*/ 	.short	0x0000
        /*0064*/ 	.byte	0x00, 0xf5, 0x21, 0x00


	//----- nvinfo : EIATTR_SPARSE_MMA_MASK
	.align		4
.L_67:
        /*0068*/ 	.byte	0x03, 0x50
        /*006a*/ 	.short	0x0000


	//----- nvinfo : EIATTR_MAXREG_COUNT
	.align		4
        /*006c*/ 	.byte	0x03, 0x1b
        /*006e*/ 	.short	0x00ff


	//----- nvinfo : EIATTR_MERCURY_ISA_VERSION
	.align		4
        /*0070*/ 	.byte	0x03, 0x5f
        /*0072*/ 	.short	0x0101


	//----- nvinfo : EIATTR_VRC_CTA_INIT_COUNT
	.align		4
        /*0074*/ 	.byte	0x02, 0x4a
	.zero		1
	.zero		1


	//----- nvinfo : EIATTR_EXIT_INSTR_OFFSETS
	.align		4
        /*0078*/ 	.byte	0x04, 0x1c
        /*007a*/ 	.short	(.L_69 - .L_68)


	//   ....[0]....
.L_68:
        /*007c*/ 	.word	0x000007b0


	//----- nvinfo : EIATTR_CRS_STACK_SIZE
	.align		4
.L_69:
        /*0080*/ 	.byte	0x04, 0x1e
        /*0082*/ 	.short	(.L_71 - .L_70)
.L_70:
        /*0084*/ 	.word	0x00000000


	//----- nvinfo : EIATTR_CBANK_PARAM_SIZE
	.align		4
.L_71:
        /*0088*/ 	.byte	0x03, 0x19
        /*008a*/ 	.short	0x0020


	//----- nvinfo : EIATTR_PARAM_CBANK
	.align		4
        /*008c*/ 	.byte	0x04, 0x0a
        /*008e*/ 	.short	(.L_73 - .L_72)
	.align		4
.L_72:
        /*0090*/ 	.word	index@(.nv.constant0._Z20resize_packed_kernalIhEvPT_iiS1_ii)
        /*0094*/ 	.short	0x0380
        /*0096*/ 	.short	0x0020


	//----- nvinfo : EIATTR_SW_WAR
	.align		4
.L_73:
        /*0098*/ 	.byte	0x04, 0x36
        /*009a*/ 	.short	(.L_75 - .L_74)
.L_74:
        /*009c*/ 	.word	0x00000008
.L_75:


//--------------------- .nv.info._Z20resize_packed_kernalIfEvPT_iiS1_ii --------------------------
	.section	.nv.info._Z20resize_packed_kernalIfEvPT_iiS1_ii,"",@"SHT_CUDA_INFO"
	.sectionflags	@""
	.align	4


	//----- nvinfo : EIATTR_CUDA_API_VERSION
	.align		4
        /*0000*/ 	.byte	0x04, 0x37
        /*0002*/ 	.short	(.L_77 - .L_76)
.L_76:
        /*0004*/ 	.word	0x00000082


	//----- nvinfo : EIATTR_KPARAM_INFO
	.align		4
.L_77:
        /*0008*/ 	.byte	0x04, 0x17
        /*000a*/ 	.short	(.L_79 - .L_78)
.L_78:
        /*000c*/ 	.word	0x00000000
        /*0010*/ 	.short	0x0005
        /*0012*/ 	.short	0x001c
        /*0014*/ 	.byte	0x00, 0xf0, 0x11, 0x00


	//----- nvinfo : EIATTR_KPARAM_INFO
	.align		4
.L_79:
        /*0018*/ 	.byte	0x04, 0x17
        /*001a*/ 	.short	(.L_81 - .L_80)
.L_80:
        /*001c*/ 	.word	0x00000000
        /*0020*/ 	.short	0x0004
        /*0022*/ 	.short	0x0018
        /*0024*/ 	.byte	0x00, 0xf0, 0x11, 0x00


	//----- nvinfo : EIATTR_KPARAM_INFO
	.align		4
.L_81:
        /*0028*/ 	.byte	0x04, 0x17
        /*002a*/ 	.short	(.L_83 - .L_82)
.L_82:
        /*002c*/ 	.word	0x00000000
        /*0030*/ 	.short	0x0003
        /*0032*/ 	.short	0x0010
        /*0034*/ 	.byte	0x00, 0xf5, 0x21, 0x00


	//----- nvinfo : EIATTR_KPARAM_INFO
	.align		4
.L_83:
        /*0038*/ 	.byte	0x04, 0x17
        /*003a*/ 	.short	(.L_85 - .L_84)
.L_84:
        /*003c*/ 	.word	0x00000000
        /*0040*/ 	.short	0x0002
        /*0042*/ 	.short	0x000c
        /*0044*/ 	.byte	0x00, 0xf0, 0x11, 0x00


	//----- nvinfo : EIATTR_KPARAM_INFO
	.align		4
.L_85:
        /*0048*/ 	.byte	0x04, 0x17
        /*004a*/ 	.short	(.L_87 - .L_86)
.L_86:
        /*004c*/ 	.word	0x00000000
        /*0050*/ 	.short	0x0001
        /*0052*/ 	.short	0x0008
        /*0054*/ 	.byte	0x00, 0xf0, 0x11, 0x00


	//----- nvinfo : EIATTR_KPARAM_INFO
	.align		4
.L_87:
        /*0058*/ 	.byte	0x04, 0x17
        /*005a*/ 	.short	(.L_89 - .L_88)
.L_88:
        /*005c*/ 	.word	0x00000000
        /*0060*/ 	.short	0x0000
        /*0062*/ 	.short	0x0000
        /*0064*/ 	.byte	0x00, 0xf5, 0x21, 0x00


	//----- nvinfo : EIATTR_SPARSE_MMA_MASK
	.align		4
.L_89:
        /*0068*/ 	.byte	0x03, 0x50
        /*006a*/ 	.short	0x0000


	//----- nvinfo : EIATTR_MAXREG_COUNT
	.align		4
        /*006c*/ 	.byte	0x03, 0x1b
        /*006e*/ 	.short	0x00ff


	//----- nvinfo : EIATTR_MERCURY_ISA_VERSION
	.align		4
        /*0070*/ 	.byte	0x03, 0x5f
        /*0072*/ 	.short	0x0101


	//----- nvinfo : EIATTR_VRC_CTA_INIT_COUNT
	.align		4
        /*0074*/ 	.byte	0x02, 0x4a
	.zero		1
	.zero		1


	//----- nvinfo : EIATTR_EXIT_INSTR_OFFSETS
	.align		4
        /*0078*/ 	.byte	0x04, 0x1c
        /*007a*/ 	.short	(.L_91 - .L_90)


	//   ....[0]....
.L_90:
        /*007c*/ 	.word	0x000008b0


	//----- nvinfo : EIATTR_CRS_STACK_SIZE
	.align		4
.L_91:
        /*0080*/ 	.byte	0x04, 0x1e
        /*0082*/ 	.short	(.L_93 - .L_92)
.L_92:
        /*0084*/ 	.word	0x00000000


	//----- nvinfo : EIATTR_CBANK_PARAM_SIZE
	.align		4
.L_93:
        /*0088*/ 	.byte	0x03, 0x19
        /*008a*/ 	.short	0x0020


	//----- nvinfo : EIATTR_PARAM_CBANK
	.align		4
        /*008c*/ 	.byte	0x04, 0x0a
        /*008e*/ 	.short	(.L_95 - .L_94)
	.align		4
.L_94:
        /*0090*/ 	.word	index@(.nv.constant0._Z20resize_packed_kernalIfEvPT_iiS1_ii)
        /*0094*/ 	.short	0x0380
        /*0096*/ 	.short	0x0020


	//----- nvinfo : EIATTR_SW_WAR
	.align		4
.L_95:
        /*0098*/ 	.byte	0x04, 0x36
        /*009a*/ 	.short	(.L_97 - .L_96)
.L_96:
        /*009c*/ 	.word	0x00000008
.L_97:


//--------------------- .nv.info._Z17undistored_kernalPhS_iiffffffff --------------------------
	.section	.nv.info._Z17undistored_kernalPhS_iiffffffff,"",@"SHT_CUDA_INFO"
	.sectionflags	@""
	.align	4


	//----- nvinfo : EIATTR_CUDA_API_VERSION
	.align		4
        /*0000*/ 	.byte	0x04, 0x37
        /*0002*/ 	.short	(.L_99 - .L_98)
.L_98:
        /*0004*/ 	.word	0x00000082


	//----- nvinfo : EIATTR_KPARAM_INFO
	.align		4
.L_99:
        /*0008*/ 	.byte	0x04, 0x17
        /*000a*/ 	.short	(.L_101 - .L_100)
.L_100:
        /*000c*/ 	.word	0x00000000
        /*0010*/ 	.short	0x000b
        /*0012*/ 	.short	0x0034
        /*0014*/ 	.byte	0x00, 0xf0, 0x11, 0x00


	//----- nvinfo : EIATTR_KPARAM_INFO
	.align		4
.L_101:
        /*0018*/ 	.byte	0x04, 0x17
        /*001a*/ 	.short	(.L_103 - .L_102)
.L_102:
        /*001c*/ 	.word	0x00000000
        /*0020*/ 	.short	0x000a
        /*0022*/ 	.short	0x0030
        /*0024*/ 	.byte	0x00, 0xf0, 0x11, 0x00


	//----- nvinfo : EIATTR_KPARAM_INFO
	.align		4
.L_103:
        /*0028*/ 	.byte	0x04, 0x17
        /*002a*/ 	.short	(.L_105 - .L_104)
.L_104:
        /*002c*/ 	.word	0x00000000
        /*0030*/ 	.short	0x0009
        /*0032*/ 	.short	0x002c
        /*0034*/ 	.byte	0x00, 0xf0, 0x11, 0x00


	//----- nvinfo : EIATTR_KPARAM_INFO
	.align		4
.L_105:
        /*0038*/ 	.byte	0x04, 0x17
        /*003a*/ 	.short	(.L_107 - .L_106)
.L_106:
        /*003c*/ 	.word	0x00000000
        /*0040*/ 	.short	0x0008
        /*0042*/ 	.short	0x0028
        /*0044*/ 	.byte	0x00, 0xf0, 0x11, 0x00


	//----- nvinfo : EIATTR_KPARAM_INFO
	.align		4
.L_107:
        /*0048*/ 	.byte	0x04, 0x17
        /*004a*/ 	.short	(.L_109 - .L_108)
.L_108:
        /*004c*/ 	.word	0x00000000
        /*0050*/ 	.short	0x0007
        /*0052*/ 	.short	0x0024
        /*0054*/ 	.byte	0x00, 0xf0, 0x11, 0x00


	//----- nvinfo : EIATTR_KPARAM_INFO
	.align		4
.L_109:
        /*0058*/ 	.byte	0x04, 0x17
        /*005a*/ 	.short	(.L_111 - .L_110)
.L_110:
        /*005c*/ 	.word	0x00000000
        /*0060*/ 	.short	0x0006
        /*0062*/ 	.short	0x0020
        /*0064*/ 	.byte	0x00, 0xf0, 0x11, 0x00


	//----- nvinfo : EIATTR_KPARAM_INFO
	.align		4
.L_111:
        /*0068*/ 	.byte	0x04, 0x17
        /*006a*/ 	.short	(.L_113 - .L_112)
.L_112:
        /*006c*/ 	.word	0x00000000
        /*0070*/ 	.short	0x0005
        /*0072*/ 	.short	0x001c
        /*0074*/ 	.byte	0x00, 0xf0, 0x11, 0x00


	//----- nvinfo : EIATTR_KPARAM_INFO
	.align		4
.L_113:
        /*0078*/ 	.byte	0x04, 0x17
        /*007a*/ 	.short	(.L_115 - .L_114)
.L_114:
        /*007c*/ 	.word	0x00000000
        /*0080*/ 	.short	0x0004
        /*0082*/ 	.short	0x0018
        /*0084*/ 	.byte	0x00, 0xf0, 0x11, 0x00


	//----- nvinfo : EIATTR_KPARAM_INFO
	.align		4
.L_115:
        /*0088*/ 	.byte	0x04, 0x17
        /*008a*/ 	.short	(.L_117 - .L_116)
.L_116:
        /*008c*/ 	.word	0x00000000
        /*0090*/ 	.short	0x0003
        /*0092*/ 	.short	0x0014
        /*0094*/ 	.byte	0x00, 0xf0, 0x11, 0x00


	//----- nvinfo : EIATTR_KPARAM_INFO
	.align		4
.L_117:
        /*0098*/ 	.byte	0x04, 0x17
        /*009a*/ 	.short	(.L_119 - .L_118)
.L_118:
        /*009c*/ 	.word	0x00000000
        /*00a0*/ 	.short	0x0002
        /*00a2*/ 	.short	0x0010
        /*00a4*/ 	.byte	0x00, 0xf0, 0x11, 0x00


	//----- nvinfo : EIATTR_KPARAM_INFO
	.align		4
.L_119:
        /*00a8*/ 	.byte	0x04, 0x17
        /*00aa*/ 	.short	(.L_121 - .L_120)
.L_120:
        /*00ac*/ 	.word	0x00000000
        /*00b0*/ 	.short	0x0001
        /*00b2*/ 	.short	0x0008
        /*00b4*/ 	.byte	0x00, 0xf5, 0x21, 0x00


	//----- nvinfo : EIATTR_KPARAM_INFO
	.align		4
.L_121:
        /*00b8*/ 	.byte	0x04, 0x17
        /*00ba*/ 	.short	(.L_123 - .L_122)
.L_122:
        /*00bc*/ 	.word	0x00000000
        /*00c0*/ 	.short	0x0000
        /*00c2*/ 	.short	0x0000
        /*00c4*/ 	.byte	0x00, 0xf5, 0x21, 0x00


	//----- nvinfo : EIATTR_SPARSE_MMA_MASK
	.align		4
.L_123:
        /*00c8*/ 	.byte	0x03, 0x50
        /*00ca*/ 	.short	0x0000


	//----- nvinfo : EIATTR_MAXREG_COUNT
	.align		4
        /*00cc*/ 	.byte	0x03, 0x1b
        /*00ce*/ 	.short	0x00ff


	//----- nvinfo : EIATTR_MERCURY_ISA_VERSION
	.align		4
        /*00d0*/ 	.byte	0x03, 0x5f
        /*00d2*/ 	.short	0x0101


	//----- nvinfo : EIATTR_VRC_CTA_INIT_COUNT
	.align		4
        /*00d4*/ 	.byte	0x02, 0x4a
	.zero		1
	.zero		1


	//----- nvinfo : EIATTR_EXIT_INSTR_OFFSETS
	.align		4
        /*00d8*/ 	.byte	0x04, 0x1c
        /*00da*/ 	.short	(.L_125 - .L_124)


	//   ....[0]....
.L_124:
        /*00dc*/ 	.word	0x000012d0


	//----- nvinfo : EIATTR_CRS_STACK_SIZE
	.align		4
.L_125:
        /*00e0*/ 	.byte	0x04, 0x1e
        /*00e2*/ 	.short	(.L_127 - .L_126)
.L_126:
        /*00e4*/ 	.word	0x00000000


	//----- nvinfo : EIATTR_CBANK_PARAM_SIZE
	.align		4
.L_127:
        /*00e8*/ 	.byte	0x03, 0x19
        /*00ea*/ 	.short	0x0038


	//----- nvinfo : EIATTR_PARAM_CBANK
	.align		4
        /*00ec*/ 	.byte	0x04, 0x0a
        /*00ee*/ 	.short	(.L_129 - .L_128)
	.align		4
.L_128:
        /*00f0*/ 	.word	index@(.nv.constant0._Z17undistored_kernalPhS_iiffffffff)
        /*00f4*/ 	.short	0x0380
        /*00f6*/ 	.short	0x0038


	//----- nvinfo : EIATTR_SW_WAR
	.align		4
.L_129:
        /*00f8*/ 	.byte	0x04, 0x36
        /*00fa*/ 	.short	(.L_131 - .L_130)
.L_130:
        /*00fc*/ 	.word	0x00000008
.L_131:


//--------------------- .nv.info._Z16baygr2bgr_kernalPhS_iiffff --------------------------
	.section	.nv.info._Z16baygr2bgr_kernalPhS_iiffff,"",@"SHT_CUDA_INFO"
	.sectionflags	@""
	.align	4


	//----- nvinfo : EIATTR_CUDA_API_VERSION
	.align		4
        /*0000*/ 	.byte	0x04, 0x37
        /*0002*/ 	.short	(.L_133 - .L_132)
.L_132:
        /*0004*/ 	.word	0x00000082


	//----- nvinfo : EIATTR_KPARAM_INFO
	.align		4
.L_133:
        /*0008*/ 	.byte	0x04, 0x17
        /*000a*/ 	.short	(.L_135 - .L_134)
.L_134:
        /*000c*/ 	.word	0x00000000
        /*0010*/ 	.short	0x0007
        /*0012*/ 	.short	0x0024
        /*0014*/ 	.byte	0x00, 0xf0, 0x11, 0x00


	//----- nvinfo : EIATTR_KPARAM_INFO
	.align		4
.L_135:
        /*0018*/ 	.byte	0x04, 0x17
        /*001a*/ 	.short	(.L_137 - .L_136)
.L_136:
        /*001c*/ 	.word	0x00000000
        /*0020*/ 	.short	0x0006
        /*0022*/ 	.short	0x0020
        /*0024*/ 	.byte	0x00, 0xf0, 0x11, 0x00


	//----- nvinfo : EIATTR_KPARAM_INFO
	.align		4
.L_137:
        /*0028*/ 	.byte	0x04, 0x17
        /*002a*/ 	.short	(.L_139 - .L_138)
.L_138:
        /*002c*/ 	.word	0x00000000
        /*0030*/ 	.short	0x0005
        /*0032*/ 	.short	0x001c
        /*0034*/ 	.byte	0x00, 0xf0, 0x11, 0x00


	//----- nvinfo : EIATTR_KPARAM_INFO
	.align		4
.L_139:
        /*0038*/ 	.byte	0x04, 0x17
        /*003a*/ 	.short	(.L_141 - .L_140)
.L_140:
        /*003c*/ 	.word	0x00000000
        /*0040*/ 	.short	0x0004
        /*0042*/ 	.short	0x0018
        /*0044*/ 	.byte	0x00, 0xf0, 0x11, 0x00


	//----- nvinfo : EIATTR_KPARAM_INFO
	.align		4
.L_141:
        /*0048*/ 	.byte	0x04, 0x17
        /*004a*/ 	.short	(.L_143 - .L_142)
.L_142:
        /*004c*/ 	.word	0x00000000
        /*0050*/ 	.short	0x0003
        /*0052*/ 	.short	0x0014
        /*0054*/ 	.byte	0x00, 0xf0, 0x11, 0x00


	//----- nvinfo : EIATTR_KPARAM_INFO
	.align		4
.L_143:
        /*0058*/ 	.byte	0x04, 0x17
        /*005a*/ 	.short	(.L_145 - .L_144)
.L_144:
        /*005c*/ 	.word	0x00000000
        /*0060*/ 	.short	0x0002
        /*0062*/ 	.short	0x0010
        /*0064*/ 	.byte	0x00, 0xf0, 0x11, 0x00


	//----- nvinfo : EIATTR_KPARAM_INFO
	.align		4
.L_145:
        /*0068*/ 	.byte	0x04, 0x17
        /*006a*/ 	.short	(.L_147 - .L_146)
.L_146:
        /*006c*/ 	.word	0x00000000
        /*0070*/ 	.short	0x0001
        /*0072*/ 	.short	0x0008
        /*0074*/ 	.byte	0x00, 0xf5, 0x21, 0x00


	//----- nvinfo : EIATTR_KPARAM_INFO
	.align		4
.L_147:
        /*0078*/ 	.byte	0x04, 0x17
        /*007a*/ 	.short	(.L_149 - .L_148)
.L_148:
        /*007c*/ 	.word	0x00000000
        /*0080*/ 	.short	0x0000
        /*0082*/ 	.short	0x0000
        /*0084*/ 	.byte	0x00, 0xf5, 0x21, 0x00


	//----- nvinfo : EIATTR_SPARSE_MMA_MASK
	.align		4
.L_149:
        /*0088*/ 	.byte	0x03, 0x50
        /*008a*/ 	.short	0x0000


	//----- nvinfo : EIATTR_MAXREG_COUNT
	.align		4
        /*008c*/ 	.byte	0x03, 0x1b
        /*008e*/ 	.short	0x00ff


	//----- nvinfo : EIATTR_MERCURY_ISA_VERSION
	.align		4
        /*0090*/ 	.byte	0x03, 0x5f
        /*0092*/ 	.short	0x0101


	//----- nvinfo : EIATTR_VRC_CTA_INIT_COUNT
	.align		4
        /*0094*/ 	.byte	0x02, 0x4a
	.zero		1
	.zero		1


	//----- nvinfo : EIATTR_EXIT_INSTR_OFFSETS
	.align		4
        /*0098*/ 	.byte	0x04, 0x1c
        /*009a*/ 	.short	(.L_151 - .L_150)


	//   ....[0]....
.L_150:
        /*009c*/ 	.word	0x00000dc0


	//----- nvinfo : EIATTR_CRS_STACK_SIZE
	.align		4
.L_151:
        /*00a0*/ 	.byte	0x04, 0x1e
        /*00a2*/ 	.short	(.L_153 - .L_152)
.L_152:
        /*00a4*/ 	.word	0x00000000


	//----- nvinfo : EIATTR_CBANK_PARAM_SIZE
	.align		4
.L_153:
        /*00a8*/ 	.byte	0x03, 0x19
        /*00aa*/ 	.short	0x0028


	//----- nvinfo : EIATTR_PARAM_CBANK
	.align		4
        /*00ac*/ 	.byte	0x04, 0x0a
        /*00ae*/ 	.short	(.L_155 - .L_154)
	.align		4
.L_154:
        /*00b0*/ 	.word	index@(.nv.constant0._Z16baygr2bgr_kernalPhS_iiffff)
        /*00b4*/ 	.short	0x0380
        /*00b6*/ 	.short	0x0028


	//----- nvinfo : EIATTR_SW_WAR
	.align		4
.L_155:
        /*00b8*/ 	.byte	0x04, 0x36
        /*00ba*/ 	.short	(.L_157 - .L_156)
.L_156:
        /*00bc*/ 	.word	0x00000008
.L_157:


//--------------------- .nv.info._Z9bgr2rgbfpPhPfii --------------------------
	.section	.nv.info._Z9bgr2rgbfpPhPfii,"",@"SHT_CUDA_INFO"
	.sectionflags	@""
	.align	4


	//----- nvinfo : EIATTR_CUDA_API_VERSION
	.align		4
        /*0000*/ 	.byte	0x04, 0x37
        /*0002*/ 	.short	(.L_159 - .L_158)
.L_158:
        /*0004*/ 	.word	0x00000082


	//----- nvinfo : EIATTR_KPARAM_INFO
	.align		4
.L_159:
        /*0008*/ 	.byte	0x04, 0x17
        /*000a*/ 	.short	(.L_161 - .L_160)
.L_160:
        /*000c*/ 	.word	0x00000000
        /*0010*/ 	.short	0x0003
        /*0012*/ 	.short	0x0014
        /*0014*/ 	.byte	0x00, 0xf0, 0x11, 0x00


	//----- nvinfo : EIATTR_KPARAM_INFO
	.align		4
.L_161:
        /*0018*/ 	.byte	0x04, 0x17
        /*001a*/ 	.short	(.L_163 - .L_162)
.L_162:
        /*001c*/ 	.word	0x00000000
        /*0020*/ 	.short	0x0002
        /*0022*/ 	.short	0x0010
        /*0024*/ 	.byte	0x00, 0xf0, 0x11, 0x00


	//----- nvinfo : EIATTR_KPARAM_INFO
	.align		4
.L_163:
        /*0028*/ 	.byte	0x04, 0x17
        /*002a*/ 	.short	(.L_165 - .L_164)
.L_164:
        /*002c*/ 	.word	0x00000000
        /*0030*/ 	.short	0x0001
        /*0032*/ 	.short	0x0008
        /*0034*/ 	.byte	0x00, 0xf5, 0x21, 0x00


	//----- nvinfo : EIATTR_KPARAM_INFO
	.align		4
.L_165:
        /*0038*/ 	.byte	0x04, 0x17
        /*003a*/ 	.short	(.L_167 - .L_166)
.L_166:
        /*003c*/ 	.word	0x00000000
        /*0040*/ 	.short	0x0000
        /*0042*/ 	.short	0x0000
        /*0044*/ 	.byte	0x00, 0xf5, 0x21, 0x00


	//----- nvinfo : EIATTR_SPARSE_MMA_MASK
	.align		4
.L_167:
        /*0048*/ 	.byte	0x03, 0x50
        /*004a*/ 	.short	0x0000


	//----- nvinfo : EIATTR_MAXREG_COUNT
	.align		4
        /*004c*/ 	.byte	0x03, 0x1b
        /*004e*/ 	.short	0x00ff


	//----- nvinfo : EIATTR_MERCURY_ISA_VERSION
	.align		4
        /*0050*/ 	.byte	0x03, 0x5f
        /*0052*/ 	.short	0x0101


	//----- nvinfo : EIATTR_VRC_CTA_INIT_COUNT
	.align		4
        /*0054*/ 	.byte	0x02, 0x4a
	.zero		1
	.zero		1


	//----- nvinfo : EIATTR_EXIT_INSTR_OFFSETS
	.align		4
        /*0058*/ 	.byte	0x04, 0x1c
        /*005a*/ 	.short	(.L_169 - .L_168)


	//   ....[0]....
.L_168:
        /*005c*/ 	.word	0x00000420


	//----- nvinfo : EIATTR_CRS_STACK_SIZE
	.align		4
.L_169:
        /*0060*/ 	.byte	0x04, 0x1e
        /*0062*/ 	.short	(.L_171 - .L_170)
.L_170:
        /*0064*/ 	.word	0x00000000


	//----- nvinfo : EIATTR_CBANK_PARAM_SIZE
	.align		4
.L_171:
        /*0068*/ 	.byte	0x03, 0x19
        /*006a*/ 	.short	0x0018


	//----- nvinfo : EIATTR_PARAM_CBANK
	.align		4
        /*006c*/ 	.byte	0x04, 0x0a
        /*006e*/ 	.short	(.L_173 - .L_172)
	.align		4
.L_172:
        /*0070*/ 	.word	index@(.nv.constant0._Z9bgr2rgbfpPhPfii)
        /*0074*/ 	.short	0x0380
        /*0076*/ 	.short	0x0018


	//----- nvinfo : EIATTR_SW_WAR
	.align		4
.L_173:
        /*0078*/ 	.byte	0x04, 0x36
        /*007a*/ 	.short	(.L_175 - .L_174)
.L_174:
        /*007c*/ 	.word	0x00000008
.L_175:


//--------------------- .nv.info._Z15yuyv2bgr_kernalPhS_ii --------------------------
	.section	.nv.info._Z15yuyv2bgr_kernalPhS_ii,"",@"SHT_CUDA_INFO"
	.sectionflags	@""
	.align	4


	//----- nvinfo : EIATTR_CUDA_API_VERSION
	.align		4
        /*0000*/ 	.byte	0x04, 0x37
        /*0002*/ 	.short	(.L_177 - .L_176)
.L_176:
        /*0004*/ 	.word	0x00000082


	//----- nvinfo : EIATTR_KPARAM_INFO
	.align		4
.L_177:
        /*0008*/ 	.byte	0x04, 0x17
        /*000a*/ 	.short	(.L_179 - .L_178)
.L_178:
        /*000c*/ 	.word	0x00000000
        /*0010*/ 	.short	0x0003
        /*0012*/ 	.short	0x0014
        /*0014*/ 	.byte	0x00, 0xf0, 0x11, 0x00


	//----- nvinfo : EIATTR_KPARAM_INFO
	.align		4
.L_179:
        /*0018*/ 	.byte	0x04, 0x17
        /*001a*/ 	.short	(.L_181 - .L_180)
.L_180:
        /*001c*/ 	.word	0x00000000
        /*0020*/ 	.short	0x0002
        /*0022*/ 	.short	0x0010
        /*0024*/ 	.byte	0x00, 0xf0, 0x11, 0x00


	//----- nvinfo : EIATTR_KPARAM_INFO
	.align		4
.L_181:
        /*0028*/ 	.byte	0x04, 0x17
        /*002a*/ 	.short	(.L_183 - .L_182)
.L_182:
        /*002c*/ 	.word	0x00000000
        /*0030*/ 	.short	0x0001
        /*0032*/ 	.short	0x0008
        /*0034*/ 	.byte	0x00, 0xf5, 0x21, 0x00


	//----- nvinfo : EIATTR_KPARAM_INFO
	.align		4
.L_183:
        /*0038*/ 	.byte	0x04, 0x17
        /*003a*/ 	.short	(.L_185 - .L_184)
.L_184:
        /*003c*/ 	.word	0x00000000
        /*0040*/ 	.short	0x0000
        /*0042*/ 	.short	0x0000
        /*0044*/ 	.byte	0x00, 0xf5, 0x21, 0x00


	//----- nvinfo : EIATTR_SPARSE_MMA_MASK
	.align		4
.L_185:
        /*0048*/ 	.byte	0x03, 0x50
        /*004a*/ 	.short	0x0000


	//----- nvinfo : EIATTR_MAXREG_COUNT
	.align		4
        /*004c*/ 	.byte	0x03, 0x1b
        /*004e*/ 	.short	0x00ff


	//----- nvinfo : EIATTR_MERCURY_ISA_VERSION
	.align		4
        /*0050*/ 	.byte	0x03, 0x5f
        /*0052*/ 	.short	0x0101


	//----- nvinfo : EIATTR_VRC_CTA_INIT_COUNT
	.align		4
        /*0054*/ 	.byte	0x02, 0x4a
	.zero		1
	.zero		1


	//----- nvinfo : EIATTR_EXIT_INSTR_OFFSETS
	.align		4
        /*0058*/ 	.byte	0x04, 0x1c
        /*005a*/ 	.short	(.L_187 - .L_186)


	//   ....[0]....
.L_186:
        /*005c*/ 	.word	0x00000650


	//----- nvinfo : EIATTR_CBANK_PARAM_SIZE
	.align		4
.L_187:
        /*0060*/ 	.byte	0x03, 0x19
        /*0062*/ 	.short	0x0018


	//----- nvinfo : EIATTR_PARAM_CBANK
	.align		4
        /*0064*/ 	.byte	0x04, 0x0a
        /*0066*/ 	.short	(.L_189 - .L_188)
	.align		4
.L_188:
        /*0068*/ 	.word	index@(.nv.constant0._Z15yuyv2bgr_kernalPhS_ii)
        /*006c*/ 	.short	0x0380
        /*006e*/ 	.short	0x0018


	//----- nvinfo : EIATTR_SW_WAR
	.align		4
.L_189:
        /*0070*/ 	.byte	0x04, 0x36
        /*0072*/ 	.short	(.L_191 - .L_190)
.L_190:
        /*0074*/ 	.word	0x00000008
.L_191:


//--------------------- .nv.info._Z15yuyv2yuv_kernalPhS_ii --------------------------
	.section	.nv.info._Z15yuyv2yuv_kernalPhS_ii,"",@"SHT_CUDA_INFO"
	.sectionflags	@""
	.align	4


	//----- nvinfo : EIATTR_CUDA_API_VERSION
	.align		4
        /*0000*/ 	.byte	0x04, 0x37
        /*0002*/ 	.short	(.L_193 - .L_192)
.L_192:
        /*0004*/ 	.word	0x00000082


	//----- nvinfo : EIATTR_KPARAM_INFO
	.align		4
.L_193:
        /*0008*/ 	.byte	0x04, 0x17
        /*000a*/ 	.short	(.L_195 - .L_194)
.L_194:
        /*000c*/ 	.word	0x00000000
        /*0010*/ 	.short	0x0003
        /*0012*/ 	.short	0x0014
        /*0014*/ 	.byte	0x00, 0xf0, 0x11, 0x00


	//----- nvinfo : EIATTR_KPARAM_INFO
	.align		4
.L_195:
        /*0018*/ 	.byte	0x04, 0x17
        /*001a*/ 	.short	(.L_197 - .L_196)
.L_196:
        /*001c*/ 	.word	0x00000000
        /*0020*/ 	.short	0x0002
        /*0022*/ 	.short	0x0010
        /*0024*/ 	.byte	0x00, 0xf0, 0x11, 0x00


	//----- nvinfo : EIATTR_KPARAM_INFO
	.align		4
.L_197:
        /*0028*/ 	.byte	0x04, 0x17
        /*002a*/ 	.short	(.L_199 - .L_198)
.L_198:
        /*002c*/ 	.word	0x00000000
        /*0030*/ 	.short	0x0001
        /*0032*/ 	.short	0x0008
        /*0034*/ 	.byte	0x00, 0xf5, 0x21, 0x00


	//----- nvinfo : EIATTR_KPARAM_INFO
	.align		4
.L_199:
        /*0038*/ 	.byte	0x04, 0x17
        /*003a*/ 	.short	(.L_201 - .L_200)
.L_200:
        /*003c*/ 	.word	0x00000000
        /*0040*/ 	.short	0x0000
        /*0042*/ 	.short	0x0000
        /*0044*/ 	.byte	0x00, 0xf5, 0x21, 0x00


	//----- nvinfo : EIATTR_SPARSE_MMA_MASK
	.align		4
.L_201:
        /*0048*/ 	.byte	0x03, 0x50
        /*004a*/ 	.short	0x0000


	//----- nvinfo : EIATTR_MAXREG_COUNT
	.align		4
        /*004c*/ 	.byte	0x03, 0x1b
        /*004e*/ 	.short	0x00ff


	//----- nvinfo : EIATTR_MERCURY_ISA_VERSION
	.align		4
        /*0050*/ 	.byte	0x03, 0x5f
        /*0052*/ 	.short	0x0101


	//----- nvinfo : EIATTR_VRC_CTA_INIT_COUNT
	.align		4
        /*0054*/ 	.byte	0x02, 0x4a
	.zero		1
	.zero		1


	//----- nvinfo : EIATTR_EXIT_INSTR_OFFSETS
	.align		4
        /*0058*/ 	.byte	0x04, 0x1c
        /*005a*/ 	.short	(.L_203 - .L_202)


	//   ....[0]....
.L_202:
        /*005c*/ 	.word	0x00000430


	//----- nvinfo : EIATTR_CBANK_PARAM_SIZE
	.align		4
.L_203:
        /*0060*/ 	.byte	0x03, 0x19
        /*0062*/ 	.short	0x0018


	//----- nvinfo : EIATTR_PARAM_CBANK
	.align		4
        /*0064*/ 	.byte	0x04, 0x0a
        /*0066*/ 	.short	(.L_205 - .L_204)
	.align		4
.L_204:
        /*0068*/ 	.word	index@(.nv.constant0._Z15yuyv2yuv_kernalPhS_ii)
        /*006c*/ 	.short	0x0380
        /*006e*/ 	.short	0x0018


	//----- nvinfo : EIATTR_SW_WAR
	.align		4
.L_205:
        /*0070*/ 	.byte	0x04, 0x36
        /*0072*/ 	.short	(.L_207 - .L_206)
.L_206:
        /*0074*/ 	.word	0x00000008
.L_207:


//--------------------- .nv.callgraph             --------------------------
	.section	.nv.callgraph,"",@"SHT_CUDA_CALLGRAPH"
	.align	4
	.sectionentsize	8
	.align		4
        /*0000*/ 	.word	0x00000000
	.align		4
        /*0004*/ 	.word	0xffffffff
	.align		4
        /*0008*/ 	.word	0x00000000
	.align		4
        /*000c*/ 	.word	0xfffffffe
	.align		4
        /*0010*/ 	.word	0x00000000
	.align		4
        /*0014*/ 	.word	0xfffffffd
	.align		4
        /*0018*/ 	.word	0x00000000
	.align		4
        /*001c*/ 	.word	0xfffffffc


//--------------------- .text._Z20resize_packed_kernalIhEvPT_iiS1_ii --------------------------
	.section	.text._Z20resize_packed_kernalIhEvPT_iiS1_ii,"ax",@progbits
	.align	128
        .global         _Z20resize_packed_kernalIhEvPT_iiS1_ii
        .type           _Z20resize_packed_kernalIhEvPT_iiS1_ii,@function
        .size           _Z20resize_packed_kernalIhEvPT_iiS1_ii,(.L_x_105 - _Z20resize_packed_kernalIhEvPT_iiS1_ii)
        .other          _Z20resize_packed_kernalIhEvPT_iiS1_ii,@"STO_CUDA_ENTRY STV_DEFAULT"
_Z20resize_packed_kernalIhEvPT_iiS1_ii:
.text._Z20resize_packed_kernalIhEvPT_iiS1_ii:
[----:B------:R-:W-:Y:S08]  /*0000*/  LDC R1, c[0x0][0x37c] ;  /* 0x0000df00ff017b82 */ /* 0x000ff00000000800 */
[----:B------:R-:W0:Y:S01]  /*0010*/  LDC.64 R6, c[0x0][0x398] ;  /* 0x0000e600ff067b82 */ /* 0x000e220000000a00 */
[----:B------:R-:W1:Y:S01]  /*0020*/  LDCU UR5, c[0x0][0x38c] ;  /* 0x00007180ff0577ac */ /* 0x000e620008000800 */
[----:B------:R-:W2:Y:S06]  /*0030*/  S2R R5, SR_TID.X ;  /* 0x0000000000057919 */ /* 0x000eac0000002100 */
[----:B------:R-:W2:Y:S01]  /*0040*/  S2UR UR4, SR_CTAID.X ;  /* 0x00000000000479c3 */ /* 0x000ea20000002500 */
[----:B-1----:R-:W-:-:S02]  /*0050*/  I2FP.F32.S32 R0, UR5 ;  /* 0x0000000500007c45 */ /* 0x002fc40008201400 */
[----:B0-----:R-:W-:-:S04]  /*0060*/  I2FP.F32.S32 R3, R7 ;  /* 0x0000000700037245 */ /* 0x001fc80000201400 */
[----:B------:R-:W0:Y:S08]  /*0070*/  MUFU.RCP R2, R3 ;  /* 0x0000000300027308 */ /* 0x000e300000001000 */
[----:B------:R-:W1:Y:S01]  /*0080*/  FCHK P0, R0, R3 ;  /* 0x0000000300007302 */ /* 0x000e620000000000 */
[----:B0-----:R-:W-:-:S04]  /*0090*/  FFMA R7, -R3, R2, 1 ;  /* 0x3f80000003077423 */ /* 0x001fc80000000102 */
[----:B------:R-:W-:Y:S01]  /*00a0*/  FFMA R7, R2, R7, R2 ;  /* 0x0000000702077223 */ /* 0x000fe20000000002 */
[----:B--2---:R-:W-:-:S03]  /*00b0*/  IMAD R2, R5, R6, UR4 ;  /* 0x0000000405027e24 */ /* 0x004fc6000f8e0206 */
[----:B------:R-:W-:Y:S01]  /*00c0*/  FFMA R4, R0, R7, RZ ;  /* 0x0000000700047223 */ /* 0x000fe200000000ff */
[----:B------:R-:W-:-:S03]  /*00d0*/  IMAD R2, R2, 0x3, RZ ;  /* 0x0000000302027824 */ /* 0x000fc600078e02ff */
[----:B------:R-:W-:-:S04]  /*00e0*/  FFMA R6, -R3, R4, R0 ;  /* 0x0000000403067223 */ /* 0x000fc80000000100 */
[----:B------:R-:W-:Y:S01]  /*00f0*/  FFMA R4, R7, R6, R4 ;  /* 0x0000000607047223 */ /* 0x000fe20000000004 */
[----:B-1----:R-:W-:Y:S06]  /*0100*/  @!P0 BRA `(.L_x_0) ;  /* 0x00000000000c8947 */ /* 0x002fec0003800000 */
[----:B------:R-:W-:-:S07]  /*0110*/  MOV R6, 0x130 ;  /* 0x0000013000067802 */ /* 0x000fce0000000f00 */
[----:B------:R-:W-:Y:S05]  /*0120*/  CALL.REL.NOINC `($__internal_0_$__cuda_sm3x_div_rn_noftz_f32_slowpath) ;  /* 0x0000000400a47944 */ /* 0x000fea0003c00000 */
[----:B------:R-:W-:-:S07]  /*0130*/  IMAD.MOV.U32 R4, RZ, RZ, R0 ;  /* 0x000000ffff047224 */ /* 0x000fce00078e0000 */
.L_x_0:
[----:B------:R-:W0:Y:S02]  /*0140*/  LDCU UR5, c[0x0][0x398] ;  /* 0x00007300ff0577ac */ /* 0x000e240008000800 */
[----:B0-----:R-:W-:Y:S01]  /*0150*/  I2FP.F32.S32 R3, UR5 ;  /* 0x0000000500037c45 */ /* 0x001fe20008201400 */
[----:B------:R-:W0:Y:S03]  /*0160*/  LDCU UR5, c[0x0][0x388] ;  /* 0x00007100ff0577ac */ /* 0x000e260008000800 */
[----:B------:R-:W1:Y:S01]  /*0170*/  MUFU.RCP R6, R3 ;  /* 0x0000000300067308 */ /* 0x000e620000001000 */
[----:B0-----:R-:W-:Y:S01]  /*0180*/  I2FP.F32.S32 R0, UR5 ;  /* 0x0000000500007c45 */ /* 0x001fe20008201400 */
[----:B-1----:R-:W-:-:S06]  /*0190*/  FFMA R7, -R3, R6, 1 ;  /* 0x3f80000003077423 */ /* 0x002fcc0000000106 */
[----:B------:R-:W0:Y:S01]  /*01a0*/  FCHK P0, R0, R3 ;  /* 0x0000000300007302 */ /* 0x000e220000000000 */
[----:B------:R-:W-:-:S04]  /*01b0*/  FFMA R7, R6, R7, R6 ;  /* 0x0000000706077223 */ /* 0x000fc80000000006 */
[----:B------:R-:W-:-:S04]  /*01c0*/  FFMA R6, R0, R7, RZ ;  /* 0x0000000700067223 */ /* 0x000fc800000000ff */
[----:B------:R-:W-:-:S04]  /*01d0*/  FFMA R8, -R3, R6, R0 ;  /* 0x0000000603087223 */ /* 0x000fc80000000100 */
[----:B------:R-:W-:Y:S01]  /*01e0*/  FFMA R6, R7, R8, R6 ;  /* 0x0000000807067223 */ /* 0x000fe20000000006 */
[----:B0-----:R-:W-:Y:S06]  /*01f0*/  @!P0 BRA `(.L_x_1) ;  /* 0x00000000000c8947 */ /* 0x001fec0003800000 */
[----:B------:R-:W-:-:S07]  /*0200*/  MOV R6, 0x220 ;  /* 0x0000022000067802 */ /* 0x000fce0000000f00 */
[----:B------:R-:W-:Y:S05]  /*0210*/  CALL.REL.NOINC `($__internal_0_$__cuda_sm3x_div_rn_noftz_f32_slowpath) ;  /* 0x0000000400687944 */ /* 0x000fea0003c00000 */
[----:B------:R-:W-:-:S07]  /*0220*/  IMAD.MOV.U32 R6, RZ, RZ, R0 ;  /* 0x000000ffff067224 */ /* 0x000fce00078e0000 */
.L_x_1:
[----:B------:R-:W-:Y:S01]  /*0230*/  I2FP.F32.U32 R3, UR4 ;  /* 0x0000000400037c45 */ /* 0x000fe20008201000 */
[----:B------:R-:W0:Y:S01]  /*0240*/  LDC.64 R10, c[0x0][0x388] ;  /* 0x0000e200ff0a7b82 */ /* 0x000e220000000a00 */
[----:B------:R-:W-:Y:S01]  /*0250*/  I2FP.F32.U32 R5, R5 ;  /* 0x0000000500057245 */ /* 0x000fe20000201000 */
[----:B------:R-:W1:Y:S02]  /*0260*/  LDCU.64 UR4, c[0x0][0x358] ;  /* 0x00006b00ff0477ac */ /* 0x000e640008000a00 */
[----:B------:R-:W-:Y:S02]  /*0270*/  FMUL R0, R3, R6 ;  /* 0x0000000603007220 */ /* 0x000fe40000400000 */
[----:B------:R-:W-:Y:S01]  /*0280*/  FMUL R3, R5, R4 ;  /* 0x0000000405037220 */ /* 0x000fe20000400000 */
[----:B------:R-:W2:Y:S01]  /*0290*/  LDCU.64 UR6, c[0x0][0x390] ;  /* 0x00007200ff0677ac */ /* 0x000ea20008000a00 */
[----:B------:R-:W3:Y:S08]  /*02a0*/  F2I.TRUNC.NTZ R8, R0 ;  /* 0x0000000000087305 */ /* 0x000ef0000020f100 */
[----:B------:R-:W4:Y:S01]  /*02b0*/  F2I.TRUNC.NTZ R9, R3 ;  /* 0x0000000300097305 */ /* 0x000f22000020f100 */
[----:B---3--:R-:W-:-:S05]  /*02c0*/  VIADD R5, R8, 0x1 ;  /* 0x0000000108057836 */ /* 0x008fca0000000000 */
[----:B0-----:R-:W-:Y:S01]  /*02d0*/  ISETP.GE.AND P0, PT, R5, R10, PT ;  /* 0x0000000a0500720c */ /* 0x001fe20003f06270 */
[----:B----4-:R-:W-:-:S05]  /*02e0*/  VIADD R4, R9, 0x1 ;  /* 0x0000000109047836 */ /* 0x010fca0000000000 */
[----:B------:R-:W-:Y:S01]  /*02f0*/  ISETP.LT.AND P0, PT, R4, R11, !P0 ;  /* 0x0000000b0400720c */ /* 0x000fe20004701270 */
[----:B------:R-:W-:-:S04]  /*0300*/  IMAD R11, R10, 0x3, RZ ;  /* 0x000000030a0b7824 */ /* 0x000fc800078e02ff */
[----:B------:R-:W-:-:S08]  /*0310*/  IMAD R21, R9, R11, RZ ;  /* 0x0000000b09157224 */ /* 0x000fd000078e02ff */
[----:B------:R-:W0:Y:S01]  /*0320*/  @!P0 LDC.64 R6, c[0x0][0x380] ;  /* 0x0000e000ff068b82 */ /* 0x000e220000000a00 */
[----:B------:R-:W-:-:S05]  /*0330*/  @!P0 IMAD R4, R8, 0x3, R21 ;  /* 0x0000000308048824 */ /* 0x000fca00078e0215 */
[----:B0-----:R-:W-:-:S04]  /*0340*/  @!P0 IADD3 R6, P1, PT, R4, R6, RZ ;  /* 0x0000000604068210 */ /* 0x001fc80007f3e0ff */
[----:B------:R-:W-:-:S05]  /*0350*/  @!P0 LEA.HI.X.SX32 R7, R4, R7, 0x1, P1 ;  /* 0x0000000704078211 */ /* 0x000fca00008f0eff */
[----:B-1----:R-:W3:Y:S01]  /*0360*/  @!P0 LDG.E.U8 R13, desc[UR4][R6.64] ;  /* 0x00000004060d8981 */ /* 0x002ee2000c1e1100 */
[----:B--2---:R-:W-:-:S04]  /*0370*/  IADD3 R4, P1, PT, R2, UR6, RZ ;  /* 0x0000000602047c10 */ /* 0x004fc8000ff3e0ff */
[----:B------:R-:W-:-:S05]  /*0380*/  LEA.HI.X.SX32 R5, R2, UR7, 0x1, P1 ;  /* 0x0000000702057c11 */ /* 0x000fca00088f0eff */
[----:B---3--:R0:W-:Y:S04]  /*0390*/  @!P0 STG.E.U8 desc[UR4][R4.64], R13 ;  /* 0x0000000d04008986 */ /* 0x0081e8000c101104 */
[----:B------:R-:W2:Y:S01]  /*03a0*/  @!P0 LDG.E.U8 R15, desc[UR4][R6.64+0x1] ;  /* 0x00000104060f8981 */ /* 0x000ea2000c1e1100 */
[----:B------:R-:W-:Y:S01]  /*03b0*/  I2FP.F32.S32 R2, R9 ;  /* 0x0000000900027245 */ /* 0x000fe20000201400 */
[----:B------:R-:W-:Y:S02]  /*03c0*/  BSSY.RECONVERGENT B0, `(.L_x_2) ;  /* 0x000003d000007945 */ /* 0x000fe40003800200 */
[----:B--2---:R0:W-:Y:S04]  /*03d0*/  @!P0 STG.E.U8 desc[UR4][R4.64+0x1], R15 ;  /* 0x0000010f04008986 */ /* 0x0041e8000c101104 */
[----:B------:R0:W5:Y:S01]  /*03e0*/  @!P0 LDG.E.U8 R17, desc[UR4][R6.64+0x2] ;  /* 0x0000020406118981 */ /* 0x000162000c1e1100 */
[----:B------:R-:W-:Y:S01]  /*03f0*/  FADD R19, R3, -R2 ;  /* 0x8000000203137221 */ /* 0x000fe20000000000 */
[----:B------:R-:W-:Y:S06]  /*0400*/  @!P0 BRA `(.L_x_3) ;  /* 0x0000000000e08947 */ /* 0x000fec0003800000 */
[----:B------:R-:W1:Y:S01]  /*0410*/  LDCU.64 UR6, c[0x0][0x380] ;  /* 0x00007000ff0677ac */ /* 0x000e620008000a00 */
[----:B------:R-:W-:-:S05]  /*0420*/  IMAD R21, R8, 0x3, R21 ;  /* 0x0000000308157824 */ /* 0x000fca00078e0215 */
[----:B-1----:R-:W-:-:S04]  /*0430*/  IADD3 R2, P0, PT, R21, UR6, RZ ;  /* 0x0000000615027c10 */ /* 0x002fc8000ff1e0ff */
[----:B------:R-:W-:Y:S02]  /*0440*/  LEA.HI.X.SX32 R3, R21, UR7, 0x1, P0 ;  /* 0x0000000715037c11 */ /* 0x000fe400080f0eff */
[----:B0-----:R-:W-:-:S03]  /*0450*/  IADD3 R6, P0, PT, R11, R2, RZ ;  /* 0x000000020b067210 */ /* 0x001fc60007f1e0ff */
[----:B------:R-:W2:Y:S01]  /*0460*/  LDG.E.U8 R12, desc[UR4][R2.64+0x3] ;  /* 0x00000304020c7981 */ /* 0x000ea2000c1e1100 */
[----:B------:R-:W-:-:S03]  /*0470*/  LEA.HI.X.SX32 R7, R11, R3, 0x1, P0 ;  /* 0x000000030b077211 */ /* 0x000fc600000f0eff */
[----:B------:R-:W3:Y:S04]  /*0480*/  LDG.E.U8 R11, desc[UR4][R2.64] ;  /* 0x00000004020b7981 */ /* 0x000ee8000c1e1100 */
[----:B------:R-:W4:Y:S04]  /*0490*/  LDG.E.U8 R13, desc[UR4][R6.64] ;  /* 0x00000004060d7981 */ /* 0x000f28000c1e1100 */
[----:B------:R-:W4:Y:S01]  /*04a0*/  LDG.E.U8 R14, desc[UR4][R6.64+0x3] ;  /* 0x00000304060e7981 */ /* 0x000f22000c1e1100 */
[----:B------:R-:W-:-:S05]  /*04b0*/  I2FP.F32.S32 R9, R8 ;  /* 0x0000000800097245 */ /* 0x000fca0000201400 */
[----:B------:R-:W-:Y:S01]  /*04c0*/  FADD R10, R0, -R9 ;  /* 0x80000009000a7221 */ /* 0x000fe20000000000 */
[----:B------:R-:W-:-:S03]  /*04d0*/  FADD R9, -R19, 1 ;  /* 0x3f80000013097421 */ /* 0x000fc60000000100 */
[C---:B------:R-:W-:Y:S01]  /*04e0*/  FADD R16, -R10.reuse, 1 ;  /* 0x3f8000000a107421 */ /* 0x040fe20000000100 */
[----:B------:R-:W-:Y:S01]  /*04f0*/  FMUL R0, R10, R9 ;  /* 0x000000090a007220 */ /* 0x000fe20000400000 */
[----:B------:R-:W-:Y:S02]  /*0500*/  FMUL R10, R19, R10 ;  /* 0x0000000a130a7220 */ /* 0x000fe40000400000 */
[-C--:B------:R-:W-:Y:S01]  /*0510*/  FMUL R8, R9, R16.reuse ;  /* 0x0000001009087220 */ /* 0x080fe20000400000 */
[----:B------:R-:W-:Y:S01]  /*0520*/  FMUL R9, R19, R16 ;  /* 0x0000001013097220 */ /* 0x000fe20000400000 */
[----:B--2---:R-:W-:Y:S02]  /*0530*/  I2FP.F32.U32 R15, R12 ;  /* 0x0000000c000f7245 */ /* 0x004fe40000201000 */
[----:B---3--:R-:W-:-:S03]  /*0540*/  I2FP.F32.U32 R11, R11 ;  /* 0x0000000b000b7245 */ /* 0x008fc60000201000 */
[----:B------:R-:W-:Y:S01]  /*0550*/  FMUL R15, R0, R15 ;  /* 0x0000000f000f7220 */ /* 0x000fe20000400000 */
[----:B----4-:R-:W-:-:S03]  /*0560*/  I2FP.F32.U32 R13, R13 ;  /* 0x0000000d000d7245 */ /* 0x010fc60000201000 */
[----:B------:R-:W-:Y:S01]  /*0570*/  FFMA R12, R8, R11, R15 ;  /* 0x0000000b080c7223 */ /* 0x000fe2000000000f */
[----:B------:R-:W-:-:S03]  /*0580*/  I2FP.F32.U32 R14, R14 ;  /* 0x0000000e000e7245 */ /* 0x000fc60000201000 */
[----:B------:R-:W-:-:S04]  /*0590*/  FFMA R13, R9, R13, R12 ;  /* 0x0000000d090d7223 */ /* 0x000fc8000000000c */
[----:B------:R-:W-:-:S06]  /*05a0*/  FFMA R13, R10, R14, R13 ;  /* 0x0000000e0a0d7223 */ /* 0x000fcc000000000d */
[----:B------:R-:W0:Y:S02]  /*05b0*/  F2I.U32.TRUNC.NTZ R13, R13 ;  /* 0x0000000d000d7305 */ /* 0x000e24000020f000 */
[----:B0-----:R0:W-:Y:S04]  /*05c0*/  STG.E.U8 desc[UR4][R4.64], R13 ;  /* 0x0000000d04007986 */ /* 0x0011e8000c101104 */
[----:B------:R-:W2:Y:S04]  /*05d0*/  LDG.E.U8 R12, desc[UR4][R2.64+0x4] ;  /* 0x00000404020c7981 */ /* 0x000ea8000c1e1100 */
[----:B------:R-:W3:Y:S04]  /*05e0*/  LDG.E.U8 R11, desc[UR4][R2.64+0x1] ;  /* 0x00000104020b7981 */ /* 0x000ee8000c1e1100 */
[----:B------:R-:W4:Y:S04]  /*05f0*/  LDG.E.U8 R14, desc[UR4][R6.64+0x1] ;  /* 0x00000104060e7981 */ /* 0x000f28000c1e1100 */
[----:B------:R-:W4:Y:S01]  /*0600*/  LDG.E.U8 R15, desc[UR4][R6.64+0x4] ;  /* 0x00000404060f7981 */ /* 0x000f22000c1e1100 */
[----:B--2--5:R-:W-:-:S02]  /*0610*/  I2FP.F32.U32 R17, R12 ;  /* 0x0000000c00117245 */ /* 0x024fc40000201000 */
[----:B---3--:R-:W-:-:S03]  /*0620*/  I2FP.F32.U32 R11, R11 ;  /* 0x0000000b000b7245 */ /* 0x008fc60000201000 */
[----:B------:R-:W-:Y:S01]  /*0630*/  FMUL R17, R0, R17 ;  /* 0x0000001100117220 */ /* 0x000fe20000400000 */
[----:B----4-:R-:W-:-:S03]  /*0640*/  I2FP.F32.U32 R14, R14 ;  /* 0x0000000e000e7245 */ /* 0x010fc60000201000 */
[----:B------:R-:W-:Y:S01]  /*0650*/  FFMA R12, R8, R11, R17 ;  /* 0x0000000b080c7223 */ /* 0x000fe20000000011 */
[----:B------:R-:W-:-:S03]  /*0660*/  I2FP.F32.U32 R15, R15 ;  /* 0x0000000f000f7245 */ /* 0x000fc60000201000 */
[----:B------:R-:W-:-:S04]  /*0670*/  FFMA R11, R9, R14, R12 ;  /* 0x0000000e090b7223 */ /* 0x000fc8000000000c */
[----:B------:R-:W-:-:S06]  /*0680*/  FFMA R11, R10, R15, R11 ;  /* 0x0000000f0a0b7223 */ /* 0x000fcc000000000b */
[----:B------:R-:W1:Y:S02]  /*0690*/  F2I.U32.TRUNC.NTZ R11, R11 ;  /* 0x0000000b000b7305 */ /* 0x000e64000020f000 */
[----:B-1----:R1:W-:Y:S04]  /*06a0*/  STG.E.U8 desc[UR4][R4.64+0x1], R11 ;  /* 0x0000010b04007986 */ /* 0x0023e8000c101104 */
[----:B0-----:R-:W2:Y:S04]  /*06b0*/  LDG.E.U8 R13, desc[UR4][R2.64+0x5] ;  /* 0x00000504020d7981 */ /* 0x001ea8000c1e1100 */
[----:B------:R-:W3:Y:S04]  /*06c0*/  LDG.E.U8 R12, desc[UR4][R2.64+0x2] ;  /* 0x00000204020c7981 */ /* 0x000ee8000c1e1100 */
[----:B------:R-:W4:Y:S04]  /*06d0*/  LDG.E.U8 R14, desc[UR4][R6.64+0x2] ;  /* 0x00000204060e7981 */ /* 0x000f28000c1e1100 */
[----:B------:R-:W4:Y:S01]  /*06e0*/  LDG.E.U8 R15, desc[UR4][R6.64+0x5] ;  /* 0x00000504060f7981 */ /* 0x000f22000c1e1100 */
[----:B--2---:R-:W-:-:S02]  /*06f0*/  I2FP.F32.U32 R17, R13 ;  /* 0x0000000d00117245 */ /* 0x004fc40000201000 */
        /* <DEDUP_REMOVED lines=8> */
[----:B01----:R-:W-:-:S07]  /*0780*/  PRMT R17, R9, 0x7610, R17 ;  /* 0x0000761009117816 */ /* 0x003fce0000000011 */
.L_x_3:
[----:B------:R-:W-:Y:S05]  /*0790*/  BSYNC.RECONVERGENT B0 ;  /* 0x0000000000007941 */ /* 0x000fea0003800200 */
.L_x_2:
[----:B-----5:R-:W-:Y:S01]  /*07a0*/  STG.E.U8 desc[UR4][R4.64+0x2], R17 ;  /* 0x0000021104007986 */ /* 0x020fe2000c101104 */
[----:B------:R-:W-:Y:S05]  /*07b0*/  EXIT ;  /* 0x000000000000794d */ /* 0x000fea0003800000 */
        .weak           $__internal_0_$__cuda_sm3x_div_rn_noftz_f32_slowpath
        .type           $__internal_0_$__cuda_sm3x_div_rn_noftz_f32_slowpath,@function
        .size           $__internal_0_$__cuda_sm3x_div_rn_noftz_f32_slowpath,(.L_x_105 - $__internal_0_$__cuda_sm3x_div_rn_noftz_f32_slowpath)
$__internal_0_$__cuda_sm3x_div_rn_noftz_f32_slowpath:
[----:B------:R-:W-:Y:S02]  /*07c0*/  SHF.R.U32.HI R8, RZ, 0x17, R3 ;  /* 0x00000017ff087819 */ /* 0x000fe40000011603 */
[----:B------:R-:W-:Y:S02]  /*07d0*/  SHF.R.U32.HI R7, RZ, 0x17, R0 ;  /* 0x00000017ff077819 */ /* 0x000fe40000011600 */
[----:B------:R-:W-:Y:S02]  /*07e0*/  LOP3.LUT R12, R8, 0xff, RZ, 0xc0, !PT ;  /* 0x000000ff080c7812 */ /* 0x000fe400078ec0ff */
[----:B------:R-:W-:-:S03]  /*07f0*/  LOP3.LUT R10, R7, 0xff, RZ, 0xc0, !PT ;  /* 0x000000ff070a7812 */ /* 0x000fc600078ec0ff */
[----:B------:R-:W-:Y:S02]  /*0800*/  VIADD R9, R12, 0xffffffff ;  /* 0xffffffff0c097836 */ /* 0x000fe40000000000 */
[----:B------:R-:W-:-:S03]  /*0810*/  VIADD R8, R10, 0xffffffff ;  /* 0xffffffff0a087836 */ /* 0x000fc60000000000 */
[----:B------:R-:W-:-:S04]  /*0820*/  ISETP.GT.U32.AND P0, PT, R9, 0xfd, PT ;  /* 0x000000fd0900780c */ /* 0x000fc80003f04070 */
[----:B------:R-:W-:-:S13]  /*0830*/  ISETP.GT.U32.OR P0, PT, R8, 0xfd, P0 ;  /* 0x000000fd0800780c */ /* 0x000fda0000704470 */
[----:B------:R-:W-:Y:S01]  /*0840*/  @!P0 IMAD.MOV.U32 R7, RZ, RZ, RZ ;  /* 0x000000ffff078224 */ /* 0x000fe200078e00ff */
[----:B------:R-:W-:Y:S06]  /*0850*/  @!P0 BRA `(.L_x_4) ;  /* 0x00000000005c8947 */ /* 0x000fec0003800000 */
[----:B------:R-:W-:Y:S02]  /*0860*/  FSETP.GTU.FTZ.AND P0, PT, |R0|, +INF , PT ;  /* 0x7f8000000000780b */ /* 0x000fe40003f1c200 */
[----:B------:R-:W-:-:S04]  /*0870*/  FSETP.GTU.FTZ.AND P1, PT, |R3|, +INF , PT ;  /* 0x7f8000000300780b */ /* 0x000fc80003f3c200 */
[----:B------:R-:W-:-:S13]  /*0880*/  PLOP3.LUT P0, PT, P0, P1, PT, 0xf8, 0x8f ;  /* 0x00000000008f781c */ /* 0x000fda0000703f70 */
[----:B------:R-:W-:Y:S05]  /*0890*/  @P0 BRA `(.L_x_5) ;  /* 0x0000000400440947 */ /* 0x000fea0003800000 */
[----:B------:R-:W-:-:S13]  /*08a0*/  LOP3.LUT P0, RZ, R3, 0x7fffffff, R0, 0xc8, !PT ;  /* 0x7fffffff03ff7812 */ /* 0x000fda000780c800 */
[----:B------:R-:W-:Y:S05]  /*08b0*/  @!P0 BRA `(.L_x_6) ;  /* 0x0000000400348947 */ /* 0x000fea0003800000 */
[C---:B------:R-:W-:Y:S02]  /*08c0*/  FSETP.NEU.FTZ.AND P2, PT, |R0|.reuse, +INF , PT ;  /* 0x7f8000000000780b */ /* 0x040fe40003f5d200 */
[----:B------:R-:W-:Y:S02]  /*08d0*/  FSETP.NEU.FTZ.AND P1, PT, |R3|, +INF , PT ;  /* 0x7f8000000300780b */ /* 0x000fe40003f3d200 */
[----:B------:R-:W-:-:S11]  /*08e0*/  FSETP.NEU.FTZ.AND P0, PT, |R0|, +INF , PT ;  /* 0x7f8000000000780b */ /* 0x000fd60003f1d200 */
[----:B------:R-:W-:Y:S05]  /*08f0*/  @!P1 BRA !P2, `(.L_x_6) ;  /* 0x0000000400249947 */ /* 0x000fea0005000000 */
[----:B------:R-:W-:-:S04]  /*0900*/  LOP3.LUT P2, RZ, R0, 0x7fffffff, RZ, 0xc0, !PT ;  /* 0x7fffffff00ff7812 */ /* 0x000fc8000784c0ff */
[----:B------:R-:W-:-:S13]  /*0910*/  PLOP3.LUT P1, PT, P1, P2, PT, 0x2f, 0xf2 ;  /* 0x0000000000f2781c */ /* 0x000fda0000f24577 */
[----:B------:R-:W-:Y:S05]  /*0920*/  @P1 BRA `(.L_x_7) ;  /* 0x0000000400101947 */ /* 0x000fea0003800000 */
[----:B------:R-:W-:-:S04]  /*0930*/  LOP3.LUT P1, RZ, R3, 0x7fffffff, RZ, 0xc0, !PT ;  /* 0x7fffffff03ff7812 */ /* 0x000fc8000782c0ff */
[----:B------:R-:W-:-:S13]  /*0940*/  PLOP3.LUT P0, PT, P0, P1, PT, 0x2f, 0xf2 ;  /* 0x0000000000f2781c */ /* 0x000fda0000702577 */
[----:B------:R-:W-:Y:S05]  /*0950*/  @P0 BRA `(.L_x_8) ;  /* 0x0000000000f80947 */ /* 0x000fea0003800000 */
[----:B------:R-:W-:Y:S02]  /*0960*/  ISETP.GE.AND P0, PT, R8, RZ, PT ;  /* 0x000000ff0800720c */ /* 0x000fe40003f06270 */
[----:B------:R-:W-:-:S11]  /*0970*/  ISETP.GE.AND P1, PT, R9, RZ, PT ;  /* 0x000000ff0900720c */ /* 0x000fd60003f26270 */
[----:B------:R-:W-:Y:S02]  /*0980*/  @P0 IMAD.MOV.U32 R7, RZ, RZ, RZ ;  /* 0x000000ffff070224 */ /* 0x000fe400078e00ff */
[----:B------:R-:W-:Y:S01]  /*0990*/  @!P0 FFMA R0, R0, 1.84467440737095516160e+19, RZ ;  /* 0x5f80000000008823 */ /* 0x000fe200000000ff */
[----:B------:R-:W-:Y:S02]  /*09a0*/  @!P0 IMAD.MOV.U32 R7, RZ, RZ, -0x40 ;  /* 0xffffffc0ff078424 */ /* 0x000fe400078e00ff */
[----:B------:R-:W-:Y:S02]  /*09b0*/  @!P1 FFMA R3, R3, 1.84467440737095516160e+19, RZ ;  /* 0x5f80000003039823 */ /* 0x000fe400000000ff */
[----:B------:R-:W-:-:S07]  /*09c0*/  @!P1 VIADD R7, R7, 0x40 ;  /* 0x0000004007079836 */ /* 0x000fce0000000000 */
.L_x_4:
[----:B------:R-:W-:-:S05]  /*09d0*/  LEA R8, R12, 0xc0800000, 0x17 ;  /* 0xc08000000c087811 */ /* 0x000fca00078eb8ff */
[----:B------:R-:W-:Y:S02]  /*09e0*/  IMAD.IADD R8, R3, 0x1, -R8 ;  /* 0x0000000103087824 */ /* 0x000fe400078e0a08 */
[----:B------:R-:W-:Y:S02]  /*09f0*/  VIADD R3, R10, 0xffffff81 ;  /* 0xffffff810a037836 */ /* 0x000fe40000000000 */
[----:B------:R0:W1:Y:S01]  /*0a00*/  MUFU.RCP R9, R8 ;  /* 0x0000000800097308 */ /* 0x0000620000001000 */
[----:B------:R-:W-:Y:S01]  /*0a10*/  FADD.FTZ R11, -R8, -RZ ;  /* 0x800000ff080b7221 */ /* 0x000fe20000010100 */
[C---:B------:R-:W-:Y:S01]  /*0a20*/  IMAD R0, R3.reuse, -0x800000, R0 ;  /* 0xff80000003007824 */ /* 0x040fe200078e0200 */
[----:B0-----:R-:W-:-:S05]  /*0a30*/  IADD3 R8, PT, PT, R3, 0x7f, -R12 ;  /* 0x0000007f03087810 */ /* 0x001fca0007ffe80c */
[----:B------:R-:W-:Y:S02]  /*0a40*/  IMAD.IADD R8, R8, 0x1, R7 ;  /* 0x0000000108087824 */ /* 0x000fe400078e0207 */
[----:B-1----:R-:W-:-:S04]  /*0a50*/  FFMA R10, R9, R11, 1 ;  /* 0x3f800000090a7423 */ /* 0x002fc8000000000b */
[----:B------:R-:W-:-:S04]  /*0a60*/  FFMA R14, R9, R10, R9 ;  /* 0x0000000a090e7223 */ /* 0x000fc80000000009 */
[----:B------:R-:W-:-:S04]  /*0a70*/  FFMA R9, R0, R14, RZ ;  /* 0x0000000e00097223 */ /* 0x000fc800000000ff */
[----:B------:R-:W-:-:S04]  /*0a80*/  FFMA R10, R11, R9, R0 ;  /* 0x000000090b0a7223 */ /* 0x000fc80000000000 */
[----:B------:R-:W-:-:S04]  /*0a90*/  FFMA R9, R14, R10, R9 ;  /* 0x0000000a0e097223 */ /* 0x000fc80000000009 */
[----:B------:R-:W-:-:S04]  /*0aa0*/  FFMA R10, R11, R9, R0 ;  /* 0x000000090b0a7223 */ /* 0x000fc80000000000 */
[----:B------:R-:W-:-:S05]  /*0ab0*/  FFMA R0, R14, R10, R9 ;  /* 0x0000000a0e007223 */ /* 0x000fca0000000009 */
[----:B------:R-:W-:-:S04]  /*0ac0*/  SHF.R.U32.HI R3, RZ, 0x17, R0 ;  /* 0x00000017ff037819 */ /* 0x000fc80000011600 */
[----:B------:R-:W-:-:S05]  /*0ad0*/  LOP3.LUT R3, R3, 0xff, RZ, 0xc0, !PT ;  /* 0x000000ff03037812 */ /* 0x000fca00078ec0ff */
[----:B------:R-:W-:-:S04]  /*0ae0*/  IMAD.IADD R11, R3, 0x1, R8 ;  /* 0x00000001030b7824 */ /* 0x000fc800078e0208 */
[----:B------:R-:W-:-:S05]  /*0af0*/  VIADD R3, R11, 0xffffffff ;  /* 0xffffffff0b037836 */ /* 0x000fca0000000000 */
[----:B------:R-:W-:-:S13]  /*0b00*/  ISETP.GE.U32.AND P0, PT, R3, 0xfe, PT ;  /* 0x000000fe0300780c */ /* 0x000fda0003f06070 */
[----:B------:R-:W-:Y:S05]  /*0b10*/  @!P0 BRA `(.L_x_9) ;  /* 0x0000000000808947 */ /* 0x000fea0003800000 */
[----:B------:R-:W-:-:S13]  /*0b20*/  ISETP.GT.AND P0, PT, R11, 0xfe, PT ;  /* 0x000000fe0b00780c */ /* 0x000fda0003f04270 */
[----:B------:R-:W-:Y:S05]  /*0b30*/  @P0 BRA `(.L_x_10) ;  /* 0x00000000006c0947 */ /* 0x000fea0003800000 */
[----:B------:R-:W-:-:S13]  /*0b40*/  ISETP.GE.AND P0, PT, R11, 0x1, PT ;  /* 0x000000010b00780c */ /* 0x000fda0003f06270 */
[----:B------:R-:W-:Y:S05]  /*0b50*/  @P0 BRA `(.L_x_11) ;  /* 0x0000000000980947 */ /* 0x000fea0003800000 */
[----:B------:R-:W-:Y:S02]  /*0b60*/  ISETP.GE.AND P0, PT, R11, -0x18, PT ;  /* 0xffffffe80b00780c */ /* 0x000fe40003f06270 */
[----:B------:R-:W-:-:S11]  /*0b70*/  LOP3.LUT R0, R0, 0x80000000, RZ, 0xc0, !PT ;  /* 0x8000000000007812 */ /* 0x000fd600078ec0ff */
[----:B------:R-:W-:Y:S05]  /*0b80*/  @!P0 BRA `(.L_x_11) ;  /* 0x00000000008c8947 */ /* 0x000fea0003800000 */
[CCC-:B------:R-:W-:Y:S01]  /*0b90*/  FFMA.RZ R3, R14.reuse, R10.reuse, R9.reuse ;  /* 0x0000000a0e037223 */ /* 0x1c0fe2000000c009 */
[CCC-:B------:R-:W-:Y:S01]  /*0ba0*/  FFMA.RM R8, R14.reuse, R10.reuse, R9.reuse ;  /* 0x0000000a0e087223 */ /* 0x1c0fe20000004009 */
[C---:B------:R-:W-:Y:S02]  /*0bb0*/  ISETP.NE.AND P2, PT, R11.reuse, RZ, PT ;  /* 0x000000ff0b00720c */ /* 0x040fe40003f45270 */
[----:B------:R-:W-:Y:S02]  /*0bc0*/  ISETP.NE.AND P1, PT, R11, RZ, PT ;  /* 0x000000ff0b00720c */ /* 0x000fe40003f25270 */
[----:B------:R-:W-:Y:S01]  /*0bd0*/  LOP3.LUT R7, R3, 0x7fffff, RZ, 0xc0, !PT ;  /* 0x007fffff03077812 */ /* 0x000fe200078ec0ff */
[----:B------:R-:W-:Y:S01]  /*0be0*/  FFMA.RP R3, R14, R10, R9 ;  /* 0x0000000a0e037223 */ /* 0x000fe20000008009 */
[----:B------:R-:W-:Y:S02]  /*0bf0*/  VIADD R10, R11, 0x20 ;  /* 0x000000200b0a7836 */ /* 0x000fe40000000000 */
[----:B------:R-:W-:Y:S01]  /*0c00*/  LOP3.LUT R7, R7, 0x800000, RZ, 0xfc, !PT ;  /* 0x0080000007077812 */ /* 0x000fe200078efcff */
[----:B------:R-:W-:Y:S01]  /*0c10*/  IMAD.MOV R9, RZ, RZ, -R11 ;  /* 0x000000ffff097224 */ /* 0x000fe200078e0a0b */
[----:B------:R-:W-:-:S02]  /*0c20*/  FSETP.NEU.FTZ.AND P0, PT, R3, R8, PT ;  /* 0x000000080300720b */ /* 0x000fc40003f1d000 */
[----:B------:R-:W-:Y:S02]  /*0c30*/  SHF.L.U32 R10, R7, R10, RZ ;  /* 0x0000000a070a7219 */ /* 0x000fe400000006ff */
[----:B------:R-:W-:Y:S02]  /*0c40*/  SEL R8, R9, RZ, P2 ;  /* 0x000000ff09087207 */ /* 0x000fe40001000000 */
[----:B------:R-:W-:Y:S02]  /*0c50*/  ISETP.NE.AND P1, PT, R10, RZ, P1 ;  /* 0x000000ff0a00720c */ /* 0x000fe40000f25270 */
[----:B------:R-:W-:Y:S02]  /*0c60*/  SHF.R.U32.HI R8, RZ, R8, R7 ;  /* 0x00000008ff087219 */ /* 0x000fe40000011607 */
[----:B------:R-:W-:Y:S02]  /*0c70*/  PLOP3.LUT P0, PT, P0, P1, PT, 0xf8, 0x8f ;  /* 0x00000000008f781c */ /* 0x000fe40000703f70 */
[----:B------:R-:W-:-:S02]  /*0c80*/  SHF.R.U32.HI R10, RZ, 0x1, R8 ;  /* 0x00000001ff0a7819 */ /* 0x000fc40000011608 */
[----:B------:R-:W-:-:S04]  /*0c90*/  SEL R3, RZ, 0x1, !P0 ;  /* 0x00000001ff037807 */ /* 0x000fc80004000000 */
[----:B------:R-:W-:-:S04]  /*0ca0*/  LOP3.LUT R3, R3, 0x1, R10, 0xf8, !PT ;  /* 0x0000000103037812 */ /* 0x000fc800078ef80a */
[----:B------:R-:W-:-:S05]  /*0cb0*/  LOP3.LUT R3, R3, R8, RZ, 0xc0, !PT ;  /* 0x0000000803037212 */ /* 0x000fca00078ec0ff */
[----:B------:R-:W-:-:S05]  /*0cc0*/  IMAD.IADD R3, R10, 0x1, R3 ;  /* 0x000000010a037824 */ /* 0x000fca00078e0203 */
[----:B------:R-:W-:Y:S01]  /*0cd0*/  LOP3.LUT R0, R3, R0, RZ, 0xfc, !PT ;  /* 0x0000000003007212 */ /* 0x000fe200078efcff */
[----:B------:R-:W-:Y:S06]  /*0ce0*/  BRA `(.L_x_11) ;  /* 0x0000000000347947 */ /* 0x000fec0003800000 */
.L_x_10:
[----:B------:R-:W-:-:S04]  /*0cf0*/  LOP3.LUT R0, R0, 0x80000000, RZ, 0xc0, !PT ;  /* 0x8000000000007812 */ /* 0x000fc800078ec0ff */
[----:B------:R-:W-:Y:S01]  /*0d00*/  LOP3.LUT R0, R0, 0x7f800000, RZ, 0xfc, !PT ;  /* 0x7f80000000007812 */ /* 0x000fe200078efcff */
[----:B------:R-:W-:Y:S06]  /*0d10*/  BRA `(.L_x_11) ;  /* 0x0000000000287947 */ /* 0x000fec0003800000 */
.L_x_9:
[----:B------:R-:W-:Y:S01]  /*0d20*/  IMAD R0, R8, 0x800000, R0 ;  /* 0x0080000008007824 */ /* 0x000fe200078e0200 */
[----:B------:R-:W-:Y:S06]  /*0d30*/  BRA `(.L_x_11) ;  /* 0x0000000000207947 */ /* 0x000fec0003800000 */
.L_x_8:
[----:B------:R-:W-:-:S04]  /*0d40*/  LOP3.LUT R0, R3, 0x80000000, R0, 0x48, !PT ;  /* 0x8000000003007812 */ /* 0x000fc800078e4800 */
[----:B------:R-:W-:Y:S01]  /*0d50*/  LOP3.LUT R0, R0, 0x7f800000, RZ, 0xfc, !PT ;  /* 0x7f80000000007812 */ /* 0x000fe200078efcff */
[----:B------:R-:W-:Y:S06]  /*0d60*/  BRA `(.L_x_11) ;  /* 0x0000000000147947 */ /* 0x000fec0003800000 */
.L_x_7:
[----:B------:R-:W-:Y:S01]  /*0d70*/  LOP3.LUT R0, R3, 0x80000000, R0, 0x48, !PT ;  /* 0x8000000003007812 */ /* 0x000fe200078e4800 */
[----:B------:R-:W-:Y:S06]  /*0d80*/  BRA `(.L_x_11) ;  /* 0x00000000000c7947 */ /* 0x000fec0003800000 */
.L_x_6:
[----:B------:R-:W0:Y:S01]  /*0d90*/  MUFU.RSQ R0, -QNAN ;  /* 0xffc0000000007908 */ /* 0x000e220000001400 */
[----:B------:R-:W-:Y:S05]  /*0da0*/  BRA `(.L_x_11) ;  /* 0x0000000000047947 */ /* 0x000fea0003800000 */
.L_x_5:
[----:B------:R-:W-:-:S07]  /*0db0*/  FADD.FTZ R0, R0, R3 ;  /* 0x0000000300007221 */ /* 0x000fce0000010000 */
.L_x_11:
[----:B------:R-:W-:-:S04]  /*0dc0*/  IMAD.MOV.U32 R7, RZ, RZ, 0x0 ;  /* 0x00000000ff077424 */ /* 0x000fc800078e00ff */
[----:B0-----:R-:W-:Y:S05]  /*0dd0*/  RET.REL.NODEC R6 `(_Z20resize_packed_kernalIhEvPT_iiS1_ii) ;  /* 0xfffffff006887950 */ /* 0x001fea0003c3ffff */
.L_x_12:
[----:B------:R-:W-:-:S00]  /*0de0*/  BRA `(.L_x_12) ;  /* 0xfffffffc00fc7947 */ /* 0x000fc0000383ffff */
[----:B------:R-:W-:-:S00]  /*0df0*/  NOP ;  /* 0x0000000000007918 */ /* 0x000fc00000000000 */
        /* <DEDUP_REMOVED lines=8> */
.L_x_105:


//--------------------- .text._Z20resize_packed_kernalIfEvPT_iiS1_ii --------------------------
	.section	.text._Z20resize_packed_kernalIfEvPT_iiS1_ii,"ax",@progbits
	.align	128
        .global         _Z20resize_packed_kernalIfEvPT_iiS1_ii
        .type           _Z20resize_packed_kernalIfEvPT_iiS1_ii,@function
        .size           _Z20resize_packed_kernalIfEvPT_iiS1_ii,(.L_x_106 - _Z20resize_packed_kernalIfEvPT_iiS1_ii)
        .other          _Z20resize_packed_kernalIfEvPT_iiS1_ii,@"STO_CUDA_ENTRY STV_DEFAULT"
_Z20resize_packed_kernalIfEvPT_iiS1_ii:
.text._Z20resize_packed_kernalIfEvPT_iiS1_ii:
        /* <DEDUP_REMOVED lines=18> */
[----:B------:R-:W-:Y:S05]  /*0120*/  CALL.REL.NOINC `($__internal_1_$__cuda_sm3x_div_rn_noftz_f32_slowpath) ;  /* 0x0000000400e47944 */ /* 0x000fea0003c00000 */
[----:B------:R-:W-:-:S07]  /*0130*/  IMAD.MOV.U32 R6, RZ, RZ, R0 ;  /* 0x000000ffff067224 */ /* 0x000fce00078e0000 */
.L_x_13:
        /* <DEDUP_REMOVED lines=13> */
[----:B------:R-:W-:Y:S05]  /*0210*/  CALL.REL.NOINC `($__internal_1_$__cuda_sm3x_div_rn_noftz_f32_slowpath) ;  /* 0x0000000400a87944 */ /* 0x000fea0003c00000 */
[----:B------:R-:W-:-:S07]  /*0220*/  IMAD.MOV.U32 R4, RZ, RZ, R0 ;  /* 0x000000ffff047224 */ /* 0x000fce00078e0000 */
.L_x_14:
[----:B------:R-:W-:Y:S01]  /*0230*/  I2FP.F32.U32 R3, UR4 ;  /* 0x0000000400037c45 */ /* 0x000fe20008201000 */
[----:B------:R-:W0:Y:S01]  /*0240*/  LDC.64 R8, c[0x0][0x388] ;  /* 0x0000e200ff087b82 */ /* 0x000e220000000a00 */
[----:B------:R-:W-:Y:S01]  /*0250*/  I2FP.F32.U32 R5, R5 ;  /* 0x0000000500057245 */ /* 0x000fe20000201000 */
[----:B------:R-:W1:Y:S02]  /*0260*/  LDCU.64 UR4, c[0x0][0x358] ;  /* 0x00006b00ff0477ac */ /* 0x000e640008000a00 */
[----:B------:R-:W-:Y:S02]  /*0270*/  FMUL R4, R3, R4 ;  /* 0x0000000403047220 */ /* 0x000fe40000400000 */
[----:B------:R-:W-:Y:S02]  /*0280*/  FMUL R5, R5, R6 ;  /* 0x0000000605057220 */ /* 0x000fe40000400000 */
[----:B------:R-:W2:Y:S08]  /*0290*/  F2I.TRUNC.NTZ R0, R4 ;  /* 0x0000000400007305 */ /* 0x000eb0000020f100 */
[----:B------:R-:W3:Y:S01]  /*02a0*/  F2I.TRUNC.NTZ R10, R5 ;  /* 0x00000005000a7305 */ /* 0x000ee2000020f100 */
[----:B--2---:R-:W-:-:S02]  /*02b0*/  VIADD R3, R0, 0x1 ;  /* 0x0000000100037836 */ /* 0x004fc40000000000 */
[----:B0-----:R-:W-:-:S03]  /*02c0*/  IMAD R11, R8, 0x3, RZ ;  /* 0x00000003080b7824 */ /* 0x001fc600078e02ff */
[----:B------:R-:W-:Y:S01]  /*02d0*/  ISETP.GE.AND P0, PT, R3, R8, PT ;  /* 0x000000080300720c */ /* 0x000fe20003f06270 */
[C---:B---3--:R-:W-:Y:S02]  /*02e0*/  VIADD R6, R10.reuse, 0x1 ;  /* 0x000000010a067836 */ /* 0x048fe40000000000 */
[----:B------:R-:W-:-:S03]  /*02f0*/  IMAD R17, R10, R11, RZ ;  /* 0x0000000b0a117224 */ /* 0x000fc600078e02ff */
[----:B------:R-:W-:Y:S02]  /*0300*/  ISETP.LT.AND P0, PT, R6, R9, !P0 ;  /* 0x000000090600720c */ /* 0x000fe40004701270 */
[----:B------:R-:W0:Y:S11]  /*0310*/  LDC.64 R8, c[0x0][0x390] ;  /* 0x0000e400ff087b82 */ /* 0x000e360000000a00 */
[----:B------:R-:W2:Y:S01]  /*0320*/  @!P0 LDC.64 R6, c[0x0][0x380] ;  /* 0x0000e000ff068b82 */ /* 0x000ea20000000a00 */
[----:B------:R-:W-:-:S04]  /*0330*/  @!P0 IMAD R3, R0, 0x3, R17 ;  /* 0x0000000300038824 */ /* 0x000fc800078e0211 */
[----:B--2---:R-:W-:-:S05]  /*0340*/  @!P0 IMAD.WIDE R6, R3, 0x4, R6 ;  /* 0x0000000403068825 */ /* 0x004fca00078e0206 */
[----:B-1----:R-:W2:Y:S01]  /*0350*/  @!P0 LDG.E R13, desc[UR4][R6.64] ;  /* 0x00000004060d8981 */ /* 0x002ea2000c1e1900 */
[----:B0-----:R-:W-:-:S05]  /*0360*/  IMAD.WIDE R2, R2, 0x4, R8 ;  /* 0x0000000402027825 */ /* 0x001fca00078e0208 */
[----:B--2---:R0:W-:Y:S04]  /*0370*/  @!P0 STG.E desc[UR4][R2.64], R13 ;  /* 0x0000000d02008986 */ /* 0x0041e8000c101904 */
[----:B------:R-:W2:Y:S01]  /*0380*/  @!P0 LDG.E R9, desc[UR4][R6.64+0x4] ;  /* 0x0000040406098981 */ /* 0x000ea2000c1e1900 */
[----:B------:R-:W-:Y:S01]  /*0390*/  I2FP.F32.S32 R10, R10 ;  /* 0x0000000a000a7245 */ /* 0x000fe20000201400 */
[----:B------:R-:W-:Y:S02]  /*03a0*/  BSSY.RECONVERGENT B0, `(.L_x_15) ;  /* 0x000004f000007945 */ /* 0x000fe40003800200 */
[----:B--2---:R0:W-:Y:S04]  /*03b0*/  @!P0 STG.E desc[UR4][R2.64+0x4], R9 ;  /* 0x0000040902008986 */ /* 0x0041e8000c101904 */
[----:B------:R0:W5:Y:S01]  /*03c0*/  @!P0 LDG.E R15, desc[UR4][R6.64+0x8] ;  /* 0x00000804060f8981 */ /* 0x000162000c1e1900 */
[----:B------:R-:W-:Y:S01]  /*03d0*/  FADD R5, R5, -R10 ;  /* 0x8000000a05057221 */ /* 0x000fe20000000000 */
[----:B------:R-:W-:Y:S06]  /*03e0*/  @!P0 BRA `(.L_x_16) ;  /* 0x0000000400288947 */ /* 0x000fec0003800000 */
[----:B0-----:R-:W0:Y:S01]  /*03f0*/  LDC.64 R6, c[0x0][0x380] ;  /* 0x0000e000ff067b82 */ /* 0x001e220000000a00 */
[----:B------:R-:W-:-:S04]  /*0400*/  IMAD R17, R0, 0x3, R17 ;  /* 0x0000000300117824 */ /* 0x000fc800078e0211 */
[----:B0-----:R-:W-:-:S05]  /*0410*/  IMAD.WIDE R6, R17, 0x4, R6 ;  /* 0x0000000411067825 */ /* 0x001fca00078e0206 */
[----:B------:R-:W2:Y:S01]  /*0420*/  LDG.E R14, desc[UR4][R6.64+0xc] ;  /* 0x00000c04060e7981 */ /* 0x000ea2000c1e1900 */
[----:B------:R-:W-:-:S03]  /*0430*/  IMAD.WIDE R8, R11, 0x4, R6 ;  /* 0x000000040b087825 */ /* 0x000fc600078e0206 */
[----:B------:R-:W3:Y:S04]  /*0440*/  LDG.E R10, desc[UR4][R6.64] ;  /* 0x00000004060a7981 */ /* 0x000ee8000c1e1900 */
[----:B------:R-:W4:Y:S04]  /*0450*/  LDG.E R16, desc[UR4][R8.64] ;  /* 0x0000000408107981 */ /* 0x000f28000c1e1900 */
[----:B------:R-:W4:Y:S01]  /*0460*/  LDG.E R18, desc[UR4][R8.64+0xc] ;  /* 0x00000c0408127981 */ /* 0x000f22000c1e1900 */
[----:B------:R-:W-:Y:S01]  /*0470*/  I2FP.F32.S32 R11, R0 ;  /* 0x00000000000b7245 */ /* 0x000fe20000201400 */
[----:B------:R-:W-:-:S04]  /*0480*/  FADD R19, -R5, 1 ;  /* 0x3f80000005137421 */ /* 0x000fc80000000100 */
[----:B------:R-:W-:-:S04]  /*0490*/  FADD R12, R4, -R11 ;  /* 0x8000000b040c7221 */ /* 0x000fc80000000000 */
[----:B------:R-:W-:Y:S01]  /*04a0*/  FMUL R0, R12, R19 ;  /* 0x000000130c007220 */ /* 0x000fe20000400000 */
[----:B--2---:R-:W0:Y:S08]  /*04b0*/  F2I.U32.TRUNC.NTZ R14, R14 ;  /* 0x0000000e000e7305 */ /* 0x004e30000020f000 */
[----:B---3--:R-:W1:Y:S08]  /*04c0*/  F2I.U32.TRUNC.NTZ R10, R10 ;  /* 0x0000000a000a7305 */ /* 0x008e70000020f000 */
[----:B----4-:R-:W2:Y:S01]  /*04d0*/  F2I.U32.TRUNC.NTZ R16, R16 ;  /* 0x0000001000107305 */ /* 0x010ea2000020f000 */
[----:B0----5:R-:W-:-:S07]  /*04e0*/  LOP3.LUT R15, R14, 0xff, RZ, 0xc0, !PT ;  /* 0x000000ff0e0f7812 */ /* 0x021fce00078ec0ff */
[----:B------:R-:W0:Y:S01]  /*04f0*/  F2I.U32.TRUNC.NTZ R18, R18 ;  /* 0x0000001200127305 */ /* 0x000e22000020f000 */
[----:B-1----:R-:W-:-:S07]  /*0500*/  LOP3.LUT R13, R10, 0xff, RZ, 0xc0, !PT ;  /* 0x000000ff0a0d7812 */ /* 0x002fce00078ec0ff */
[----:B------:R-:W1:Y:S01]  /*0510*/  I2F.U16 R15, R15 ;  /* 0x0000000f000f7306 */ /* 0x000e620000101000 */
[----:B--2---:R-:W-:-:S07]  /*0520*/  LOP3.LUT R17, R16, 0xff, RZ, 0xc0, !PT ;  /* 0x000000ff10117812 */ /* 0x004fce00078ec0ff */
[----:B------:R-:W2:Y:S01]  /*0530*/  I2F.U16 R13, R13 ;  /* 0x0000000d000d7306 */ /* 0x000ea20000101000 */
[----:B0-----:R-:W-:Y:S01]  /*0540*/  LOP3.LUT R11, R18, 0xff, RZ, 0xc0, !PT ;  /* 0x000000ff120b7812 */ /* 0x001fe200078ec0ff */
[----:B------:R-:W-:-:S06]  /*0550*/  FADD R10, -R12, 1 ;  /* 0x3f8000000c0a7421 */ /* 0x000fcc0000000100 */
[----:B------:R-:W0:Y:S01]  /*0560*/  I2F.U16 R17, R17 ;  /* 0x0000001100117306 */ /* 0x000e220000101000 */
[----:B------:R-:W-:Y:S01]  /*0570*/  FMUL R4, R19, R10 ;  /* 0x0000000a13047220 */ /* 0x000fe20000400000 */
[----:B-1----:R-:W-:-:S06]  /*0580*/  FMUL R15, R0, R15 ;  /* 0x0000000f000f7220 */ /* 0x002fcc0000400000 */
[----:B------:R-:W1:Y:S01]  /*0590*/  I2F.U16 R11, R11 ;  /* 0x0000000b000b7306 */ /* 0x000e620000101000 */
[----:B--2---:R-:W-:Y:S01]  /*05a0*/  FFMA R13, R4, R13, R15 ;  /* 0x0000000d040d7223 */ /* 0x004fe2000000000f */
[C---:B------:R-:W-:Y:S01]  /*05b0*/  FMUL R10, R5.reuse, R10 ;  /* 0x0000000a050a7220 */ /* 0x040fe20000400000 */
[----:B------:R-:W-:-:S03]  /*05c0*/  FMUL R5, R5, R12 ;  /* 0x0000000c05057220 */ /* 0x000fc60000400000 */
[----:B0-----:R-:W-:-:S04]  /*05d0*/  FFMA R12, R10, R17, R13 ;  /* 0x000000110a0c7223 */ /* 0x001fc8000000000d */
[----:B-1----:R-:W-:-:S05]  /*05e0*/  FFMA R13, R5, R11, R12 ;  /* 0x0000000b050d7223 */ /* 0x002fca000000000c */
[----:B------:R0:W-:Y:S04]  /*05f0*/  STG.E desc[UR4][R2.64], R13 ;  /* 0x0000000d02007986 */ /* 0x0001e8000c101904 */
[----:B------:R-:W2:Y:S04]  /*0600*/  LDG.E R14, desc[UR4][R6.64+0x10] ;  /* 0x00001004060e7981 */ /* 0x000ea8000c1e1900 */
[----:B------:R-:W3:Y:S04]  /*0610*/  LDG.E R12, desc[UR4][R6.64+0x4] ;  /* 0x00000404060c7981 */ /* 0x000ee8000c1e1900 */
[----:B------:R-:W4:Y:S04]  /*0620*/  LDG.E R15, desc[UR4][R8.64+0x4] ;  /* 0x00000404080f7981 */ /* 0x000f28000c1e1900 */
[----:B------:R-:W4:Y:S01]  /*0630*/  LDG.E R17, desc[UR4][R8.64+0x10] ;  /* 0x0000100408117981 */ /* 0x000f22000c1e1900 */
[----:B--2---:R-:W0:Y:S08]  /*0640*/  F2I.U32.TRUNC.NTZ R14, R14 ;  /* 0x0000000e000e7305 */ /* 0x004e30000020f000 */
[----:B---3--:R-:W1:Y:S08]  /*0650*/  F2I.U32.TRUNC.NTZ R12, R12 ;  /* 0x0000000c000c7305 */ /* 0x008e70000020f000 */
[----:B----4-:R-:W2:Y:S01]  /*0660*/  F2I.U32.TRUNC.NTZ R15, R15 ;  /* 0x0000000f000f7305 */ /* 0x010ea2000020f000 */
[----:B0-----:R-:W-:-:S07]  /*0670*/  LOP3.LUT R13, R14, 0xff, RZ, 0xc0, !PT ;  /* 0x000000ff0e0d7812 */ /* 0x001fce00078ec0ff */
[----:B------:R-:W0:Y:S01]  /*0680*/  F2I.U32.TRUNC.NTZ R17, R17 ;  /* 0x0000001100117305 */ /* 0x000e22000020f000 */
[----:B-1----:R-:W-:-:S07]  /*0690*/  LOP3.LUT R11, R12, 0xff, RZ, 0xc0, !PT ;  /* 0x000000ff0c0b7812 */ /* 0x002fce00078ec0ff */
[----:B------:R-:W1:Y:S01]  /*06a0*/  I2F.U16 R13, R13 ;  /* 0x0000000d000d7306 */ /* 0x000e620000101000 */
[----:B--2---:R-:W-:-:S07]  /*06b0*/  LOP3.LUT R16, R15, 0xff, RZ, 0xc0, !PT ;  /* 0x000000ff0f107812 */ /* 0x004fce00078ec0ff */
[----:B------:R-:W2:Y:S01]  /*06c0*/  I2F.U16 R11, R11 ;  /* 0x0000000b000b7306 */ /* 0x000ea20000101000 */
[----:B0-----:R-:W-:-:S07]  /*06d0*/  LOP3.LUT R18, R17, 0xff, RZ, 0xc0, !PT ;  /* 0x000000ff11127812 */ /* 0x001fce00078ec0ff */
[----:B------:R-:W0:Y:S01]  /*06e0*/  I2F.U16 R16, R16 ;  /* 0x0000001000107306 */ /* 0x000e220000101000 */
[----:B-1----:R-:W-:-:S07]  /*06f0*/  FMUL R19, R0, R13 ;  /* 0x0000000d00137220 */ /* 0x002fce0000400000 */
[----:B------:R-:W1:Y:S01]  /*0700*/  I2F.U16 R18, R18 ;  /* 0x0000001200127306 */ /* 0x000e620000101000 */
[----:B--2---:R-:W-:-:S04]  /*0710*/  FFMA R19, R4, R11, R19 ;  /* 0x0000000b04137223 */ /* 0x004fc80000000013 */
[----:B0-----:R-:W-:-:S04]  /*0720*/  FFMA R12, R10, R16, R19 ;  /* 0x000000100a0c7223 */ /* 0x001fc80000000013 */
[----:B-1----:R-:W-:-:S05]  /*0730*/  FFMA R15, R5, R18, R12 ;  /* 0x00000012050f7223 */ /* 0x002fca000000000c */
[----:B------:R0:W-:Y:S04]  /*0740*/  STG.E desc[UR4][R2.64+0x4], R15 ;  /* 0x0000040f02007986 */ /* 0x0001e8000c101904 */
[----:B------:R-:W2:Y:S04]  /*0750*/  LDG.E R13, desc[UR4][R6.64+0x14] ;  /* 0x00001404060d7981 */ /* 0x000ea8000c1e1900 */
[----:B------:R-:W3:Y:S04]  /*0760*/  LDG.E R11, desc[UR4][R6.64+0x8] ;  /* 0x00000804060b7981 */ /* 0x000ee8000c1e1900 */
[----:B------:R-:W4:Y:S04]  /*0770*/  LDG.E R17, desc[UR4][R8.64+0x8] ;  /* 0x0000080408117981 */ /* 0x000f28000c1e1900 */
[----:B------:R-:W4:Y:S01]  /*0780*/  LDG.E R16, desc[UR4][R8.64+0x14] ;  /* 0x0000140408107981 */ /* 0x000f22000c1e1900 */
[----:B--2---:R-:W1:Y:S08]  /*0790*/  F2I.U32.TRUNC.NTZ R13, R13 ;  /* 0x0000000d000d7305 */ /* 0x004e70000020f000 */
[----:B---3--:R-:W2:Y:S08]  /*07a0*/  F2I.U32.TRUNC.NTZ R11, R11 ;  /* 0x0000000b000b7305 */ /* 0x008eb0000020f000 */
[----:B----4-:R-:W3:Y:S01]  /*07b0*/  F2I.U32.TRUNC.NTZ R17, R17 ;  /* 0x0000001100117305 */ /* 0x010ee2000020f000 */
[----:B-1----:R-:W-:-:S07]  /*07c0*/  LOP3.LUT R14, R13, 0xff, RZ, 0xc0, !PT ;  /* 0x000000ff0d0e7812 */ /* 0x002fce00078ec0ff */
[----:B------:R-:W1:Y:S01]  /*07d0*/  F2I.U32.TRUNC.NTZ R16, R16 ;  /* 0x0000001000107305 */ /* 0x000e62000020f000 */
[----:B--2---:R-:W-:-:S07]  /*07e0*/  LOP3.LUT R12, R11, 0xff, RZ, 0xc0, !PT ;  /* 0x000000ff0b0c7812 */ /* 0x004fce00078ec0ff */
[----:B0-----:R-:W0:Y:S01]  /*07f0*/  I2F.U16 R15, R14 ;  /* 0x0000000e000f7306 */ /* 0x001e220000101000 */
[----:B---3--:R-:W-:-:S07]  /*0800*/  LOP3.LUT R6, R17, 0xff, RZ, 0xc0, !PT ;  /* 0x000000ff11067812 */ /* 0x008fce00078ec0ff */
[----:B------:R-:W2:Y:S01]  /*0810*/  I2F.U16 R19, R12 ;  /* 0x0000000c00137306 */ /* 0x000ea20000101000 */
[----:B-1----:R-:W-:-:S07]  /*0820*/  LOP3.LUT R7, R16, 0xff, RZ, 0xc0, !PT ;  /* 0x000000ff10077812 */ /* 0x002fce00078ec0ff */
[----:B------:R-:W1:Y:S01]  /*0830*/  I2F.U16 R6, R6 ;  /* 0x0000000600067306 */ /* 0x000e620000101000 */
[----:B0-----:R-:W-:-:S07]  /*0840*/  FMUL R15, R0, R15 ;  /* 0x0000000f000f7220 */ /* 0x001fce0000400000 */
[----:B------:R-:W0:Y:S01]  /*0850*/  I2F.U16 R7, R7 ;  /* 0x0000000700077306 */ /* 0x000e220000101000 */
[----:B--2---:R-:W-:-:S04]  /*0860*/  FFMA R15, R4, R19, R15 ;  /* 0x00000013040f7223 */ /* 0x004fc8000000000f */
[----:B-1----:R-:W-:-:S04]  /*0870*/  FFMA R10, R10, R6, R15 ;  /* 0x000000060a0a7223 */ /* 0x002fc8000000000f */
[----:B0-----:R-:W-:-:S07]  /*0880*/  FFMA R15, R5, R7, R10 ;  /* 0x00000007050f7223 */ /* 0x001fce000000000a */
.L_x_16:
[----:B------:R-:W-:Y:S05]  /*0890*/  BSYNC.RECONVERGENT B0 ;  /* 0x0000000000007941 */ /* 0x000fea0003800200 */
.L_x_15:
[----:B-----5:R-:W-:Y:S01]  /*08a0*/  STG.E desc[UR4][R2.64+0x8], R15 ;  /* 0x0000080f02007986 */ /* 0x020fe2000c101904 */
[----:B------:R-:W-:Y:S05]  /*08b0*/  EXIT ;  /* 0x000000000000794d */ /* 0x000fea0003800000 */
        .weak           $__internal_1_$__cuda_sm3x_div_rn_noftz_f32_slowpath
        .type           $__internal_1_$__cuda_sm3x_div_rn_noftz_f32_slowpath,@function
        .size           $__internal_1_$__cuda_sm3x_div_rn_noftz_f32_slowpath,(.L_x_106 - $__internal_1_$__cuda_sm3x_div_rn_noftz_f32_slowpath)
$__internal_1_$__cuda_sm3x_div_rn_noftz_f32_slowpath:
[----:B------:R-:W-:Y:S02]  /*08c0*/  SHF.R.U32.HI R8, RZ, 0x17, R3 ;  /* 0x00000017ff087819 */ /* 0x000fe40000011603 */
[----:B------:R-:W-:Y:S02]  /*08d0*/  SHF.R.U32.HI R7, RZ, 0x17, R0 ;  /* 0x00000017ff077819 */ /* 0x000fe40000011600 */
[----:B------:R-:W-:Y:S02]  /*08e0*/  LOP3.LUT R12, R8, 0xff, RZ, 0xc0, !PT ;  /* 0x000000ff080c7812 */ /* 0x000fe400078ec0ff */
[----:B------:R-:W-:-:S03]  /*08f0*/  LOP3.LUT R10, R7, 0xff, RZ, 0xc0, !PT ;  /* 0x000000ff070a7812 */ /* 0x000fc600078ec0ff */
[----:B------:R-:W-:Y:S01]  /*0900*/  VIADD R9, R12, 0xffffffff ;  /* 0xffffffff0c097836 */ /* 0x000fe20000000000 */
[----:B------:R-:W-:-:S04]  /*0910*/  IADD3 R8, PT, PT, R10, -0x1, RZ ;  /* 0xffffffff0a087810 */ /* 0x000fc80007ffe0ff */
        /* <DEDUP_REMOVED lines=27> */
.L_x_17:
[----:B------:R-:W-:-:S04]  /*0ad0*/  LEA R8, R12, 0xc0800000, 0x17 ;  /* 0xc08000000c087811 */ /* 0x000fc800078eb8ff */
[----:B------:R-:W-:Y:S01]  /*0ae0*/  IADD3 R8, PT, PT, -R8, R3, RZ ;  /* 0x0000000308087210 */ /* 0x000fe20007ffe1ff */
[----:B------:R-:W-:-:S03]  /*0af0*/  VIADD R3, R10, 0xffffff81 ;  /* 0xffffff810a037836 */ /* 0x000fc60000000000 */
        /* <DEDUP_REMOVED lines=14> */
[----:B------:R-:W-:-:S05]  /*0be0*/  IMAD.IADD R11, R3, 0x1, R8 ;  /* 0x00000001030b7824 */ /* 0x000fca00078e0208 */
[----:B------:R-:W-:-:S04]  /*0bf0*/  IADD3 R3, PT, PT, R11, -0x1, RZ ;  /* 0xffffffff0b037810 */ /* 0x000fc80007ffe0ff */
        /* <DEDUP_REMOVED lines=31> */
.L_x_23:
[----:B------:R-:W-:-:S04]  /*0df0*/  LOP3.LUT R0, R0, 0x80000000, RZ, 0xc0, !PT ;  /* 0x8000000000007812 */ /* 0x000fc800078ec0ff */
[----:B------:R-:W-:Y:S01]  /*0e00*/  LOP3.LUT R0, R0, 0x7f800000, RZ, 0xfc, !PT ;  /* 0x7f80000000007812 */ /* 0x000fe200078efcff */
[----:B------:R-:W-:Y:S06]  /*0e10*/  BRA `(.L_x_24) ;  /* 0x0000000000287947 */ /* 0x000fec0003800000 */
.L_x_22:
[----:B------:R-:W-:Y:S01]  /*0e20*/  LEA R0, R8, R0, 0x17 ;  /* 0x0000000008007211 */ /* 0x000fe200078eb8ff */
[----:B------:R-:W-:Y:S06]  /*0e30*/  BRA `(.L_x_24) ;  /* 0x0000000000207947 */ /* 0x000fec0003800000 */
.L_x_21:
[----:B------:R-:W-:-:S04]  /*0e40*/  LOP3.LUT R0, R3, 0x80000000, R0, 0x48, !PT ;  /* 0x8000000003007812 */ /* 0x000fc800078e4800 */
[----:B------:R-:W-:Y:S01]  /*0e50*/  LOP3.LUT R0, R0, 0x7f800000, RZ, 0xfc, !PT ;  /* 0x7f80000000007812 */ /* 0x000fe200078efcff */
[----:B------:R-:W-:Y:S06]  /*0e60*/  BRA `(.L_x_24) ;  /* 0x0000000000147947 */ /* 0x000fec0003800000 */
.L_x_20:
[----:B------:R-:W-:Y:S01]  /*0e70*/  LOP3.LUT R0, R3, 0x80000000, R0, 0x48, !PT ;  /* 0x8000000003007812 */ /* 0x000fe200078e4800 */
[----:B------:R-:W-:Y:S06]  /*0e80*/  BRA `(.L_x_24) ;  /* 0x00000000000c7947 */ /* 0x000fec0003800000 */
.L_x_19:
[----:B------:R-:W0:Y:S01]  /*0e90*/  MUFU.RSQ R0, -QNAN ;  /* 0xffc0000000007908 */ /* 0x000e220000001400 */
[----:B------:R-:W-:Y:S05]  /*0ea0*/  BRA `(.L_x_24) ;  /* 0x0000000000047947 */ /* 0x000fea0003800000 */
.L_x_18:
[----:B------:R-:W-:-:S07]  /*0eb0*/  FADD.FTZ R0, R0, R3 ;  /* 0x0000000300007221 */ /* 0x000fce0000010000 */
.L_x_24:
[----:B------:R-:W-:Y:S02]  /*0ec0*/  IMAD.MOV.U32 R8, RZ, RZ, R4 ;  /* 0x000000ffff087224 */ /* 0x000fe400078e0004 */
[----:B------:R-:W-:-:S04]  /*0ed0*/  IMAD.MOV.U32 R9, RZ, RZ, 0x0 ;  /* 0x00000000ff097424 */ /* 0x000fc800078e00ff */
[----:B0-----:R-:W-:Y:S05]  /*0ee0*/  RET.REL.NODEC R8 `(_Z20resize_packed_kernalIfEvPT_iiS1_ii) ;  /* 0xfffffff008447950 */ /* 0x001fea0003c3ffff */
.L_x_25:
        /* <DEDUP_REMOVED lines=9> */
.L_x_106:


//--------------------- .text._Z17undistored_kernalPhS_iiffffffff --------------------------
	.section	.text._Z17undistored_kernalPhS_iiffffffff,"ax",@progbits
	.align	128
        .global         _Z17undistored_kernalPhS_iiffffffff
        .type           _Z17undistored_kernalPhS_iiffffffff,@function
        .size           _Z17undistored_kernalPhS_iiffffffff,(.L_x_107 - _Z17undistored_kernalPhS_iiffffffff)
        .other          _Z17undistored_kernalPhS_iiffffffff,@"STO_CUDA_ENTRY STV_DEFAULT"
_Z17undistored_kernalPhS_iiffffffff:
.text._Z17undistored_kernalPhS_iiffffffff:
[----:B------:R-:W-:Y:S08]  /*0000*/  LDC R1, c[0x0][0x37c] ;  /* 0x0000df00ff017b82 */ /* 0x000ff00000000800 */
[----:B------:R-:W0:Y:S01]  /*0010*/  LDC R7, c[0x0][0x398] ;  /* 0x0000e600ff077b82 */ /* 0x000e220000000800 */
[----:B------:R-:W1:Y:S01]  /*0020*/  LDCU UR5, c[0x0][0x3a0] ;  /* 0x00007400ff0577ac */ /* 0x000e620008000800 */
[----:B------:R-:W2:Y:S06]  /*0030*/  S2R R5, SR_TID.X ;  /* 0x0000000000057919 */ /* 0x000eac0000002100 */
[----:B------:R-:W3:Y:S01]  /*0040*/  S2UR UR4, SR_CTAID.X ;  /* 0x00000000000479c3 */ /* 0x000ee20000002500 */
[----:B0-----:R-:W0:Y:S01]  /*0050*/  MUFU.RCP R2, R7 ;  /* 0x0000000700027308 */ /* 0x001e220000001000 */
[----:B---3--:R-:W-:-:S05]  /*0060*/  I2FP.F32.U32 R0, UR4 ;  /* 0x0000000400007c45 */ /* 0x008fca0008201000 */
[----:B-1----:R-:W-:-:S04]  /*0070*/  FADD R0, R0, -UR5 ;  /* 0x8000000500007e21 */ /* 0x002fc80008000000 */
[----:B------:R-:W1:Y:S01]  /*0080*/  FCHK P0, R0, R7 ;  /* 0x0000000700007302 */ /* 0x000e620000000000 */
[----:B0-----:R-:W-:-:S04]  /*0090*/  FFMA R3, R2, -R7, 1 ;  /* 0x3f80000002037423 */ /* 0x001fc80000000807 */
[----:B------:R-:W-:-:S04]  /*00a0*/  FFMA R3, R2, R3, R2 ;  /* 0x0000000302037223 */ /* 0x000fc80000000002 */
[----:B------:R-:W-:-:S04]  /*00b0*/  FFMA R4, R0, R3, RZ ;  /* 0x0000000300047223 */ /* 0x000fc800000000ff */
[----:B------:R-:W-:-:S04]  /*00c0*/  FFMA R2, R4, -R7, R0 ;  /* 0x8000000704027223 */ /* 0x000fc80000000000 */
[----:B------:R-:W-:Y:S01]  /*00d0*/  FFMA R4, R3, R2, R4 ;  /* 0x0000000203047223 */ /* 0x000fe20000000004 */
[----:B-12---:R-:W-:Y:S06]  /*00e0*/  @!P0 BRA `(.L_x_26) ;  /* 0x0000000000148947 */ /* 0x006fec0003800000 */
[----:B------:R-:W0:Y:S01]  /*00f0*/  LDCU UR5, c[0x0][0x398] ;  /* 0x00007300ff0577ac */ /* 0x000e220008000800 */
[----:B------:R-:W-:Y:S02]  /*0100*/  MOV R2, 0x130 ;  /* 0x0000013000027802 */ /* 0x000fe40000000f00 */
[----:B0-----:R-:W-:-:S07]  /*0110*/  MOV R3, UR5 ;  /* 0x0000000500037c02 */ /* 0x001fce0008000f00 */
[----:B------:R-:W-:Y:S05]  /*0120*/  CALL.REL.NOINC `($__internal_2_$__cuda_sm3x_div_rn_noftz_f32_slowpath) ;  /* 0x00000010006c7944 */ /* 0x000fea0003c00000 */
[----:B------:R-:W-:-:S07]  /*0130*/  MOV R4, R0 ;  /* 0x0000000000047202 */ /* 0x000fce0000000f00 */
.L_x_26:
[----:B------:R-:W0:Y:S01]  /*0140*/  LDC R7, c[0x0][0x39c] ;  /* 0x0000e700ff077b82 */ /* 0x000e220000000800 */
[----:B------:R-:W1:Y:S01]  /*0150*/  LDCU UR5, c[0x0][0x3a4] ;  /* 0x00007480ff0577ac */ /* 0x000e620008000800 */
[----:B------:R-:W-:Y:S01]  /*0160*/  I2FP.F32.U32 R0, R5 ;  /* 0x0000000500007245 */ /* 0x000fe20000201000 */
[----:B------:R-:W-:Y:S04]  /*0170*/  BSSY.RECONVERGENT B0, `(.L_x_27) ;  /* 0x000000f000007945 */ /* 0x000fe80003800200 */
[----:B-1----:R-:W-:Y:S01]  /*0180*/  FADD R0, R0, -UR5 ;  /* 0x8000000500007e21 */ /* 0x002fe20008000000 */
[----:B0-----:R-:W0:Y:S08]  /*0190*/  MUFU.RCP R2, R7 ;  /* 0x0000000700027308 */ /* 0x001e300000001000 */
[----:B------:R-:W1:Y:S01]  /*01a0*/  FCHK P0, R0, R7 ;  /* 0x0000000700007302 */ /* 0x000e620000000000 */
[----:B0-----:R-:W-:-:S04]  /*01b0*/  FFMA R3, R2, -R7, 1 ;  /* 0x3f80000002037423 */ /* 0x001fc80000000807 */
[----:B------:R-:W-:-:S04]  /*01c0*/  FFMA R3, R2, R3, R2 ;  /* 0x0000000302037223 */ /* 0x000fc80000000002 */
[----:B------:R-:W-:-:S04]  /*01d0*/  FFMA R6, R0, R3, RZ ;  /* 0x0000000300067223 */ /* 0x000fc800000000ff */
[----:B------:R-:W-:-:S04]  /*01e0*/  FFMA R2, R6, -R7, R0 ;  /* 0x8000000706027223 */ /* 0x000fc80000000000 */
[----:B------:R-:W-:Y:S01]  /*01f0*/  FFMA R6, R3, R2, R6 ;  /* 0x0000000203067223 */ /* 0x000fe20000000006 */
[----:B-1----:R-:W-:Y:S06]  /*0200*/  @!P0 BRA `(.L_x_28) ;  /* 0x0000000000148947 */ /* 0x002fec0003800000 */
[----:B------:R-:W0:Y:S01]  /*0210*/  LDCU UR5, c[0x0][0x39c] ;  /* 0x00007380ff0577ac */ /* 0x000e220008000800 */
[----:B------:R-:W-:Y:S02]  /*0220*/  MOV R2, 0x250 ;  /* 0x0000025000027802 */ /* 0x000fe40000000f00 */
[----:B0-----:R-:W-:-:S07]  /*0230*/  MOV R3, UR5 ;  /* 0x0000000500037c02 */ /* 0x001fce0008000f00 */
[----:B------:R-:W-:Y:S05]  /*0240*/  CALL.REL.NOINC `($__internal_2_$__cuda_sm3x_div_rn_noftz_f32_slowpath) ;  /* 0x0000001000247944 */ /* 0x000fea0003c00000 */
[----:B------:R-:W-:-:S07]  /*0250*/  MOV R6, R0 ;  /* 0x0000000000067202 */ /* 0x000fce0000000f00 */
.L_x_28:
[----:B------:R-:W-:Y:S05]  /*0260*/  BSYNC.RECONVERGENT B0 ;  /* 0x0000000000007941 */ /* 0x000fea0003800200 */
.L_x_27:
[----:B------:R-:W0:Y:S01]  /*0270*/  LDC R0, c[0x0][0x3a8] ;  /* 0x0000ea00ff007b82 */ /* 0x000e220000000800 */
[----:B------:R-:W-:Y:S01]  /*0280*/  FSETP.NEU.AND P0, PT, R4, 1, PT ;  /* 0x3f8000000400780b */ /* 0x000fe20003f0d000 */
[----:B------:R-:W-:Y:S01]  /*0290*/  BSSY.RECONVERGENT B0, `(.L_x_29) ;  /* 0x0000047000007945 */ /* 0x000fe20003800200 */
[----:B------:R-:W-:Y:S01]  /*02a0*/  HFMA2 R7, -RZ, RZ, 1.875, 0 ;  /* 0x3f800000ff077431 */ /* 0x000fe200000001ff */
[----:B------:R-:W-:Y:S02]  /*02b0*/  FSETP.NEU.AND P1, PT, R6, 1, PT ;  /* 0x3f8000000600780b */ /* 0x000fe40003f2d000 */
[----:B------:R-:W-:Y:S02]  /*02c0*/  MOV R8, 0x3f800000 ;  /* 0x3f80000000087802 */ /* 0x000fe40000000f00 */
[----:B------:R-:W1:Y:S06]  /*02d0*/  LDC.64 R2, c[0x0][0x3b0] ;  /* 0x0000ec00ff027b82 */ /* 0x000e6c0000000a00 */
[----:B------:R-:W-:Y:S05]  /*02e0*/  @!P0 BRA `(.L_x_30) ;  /* 0x0000000400048947 */ /* 0x000fea0003800000 */
[----:B------:R-:W-:-:S13]  /*02f0*/  FSETP.NAN.AND P0, PT, |R4|, |R4|, PT ;  /* 0x400000040400720b */ /* 0x000fda0003f08200 */
[----:B------:R-:W-:Y:S01]  /*0300*/  @P0 FADD R8, R4, 2 ;  /* 0x4000000004080421 */ /* 0x000fe20000000000 */
[----:B------:R-:W-:Y:S06]  /*0310*/  @P0 BRA `(.L_x_30) ;  /* 0x0000000000f80947 */ /* 0x000fec0003800000 */
[C---:B------:R-:W-:Y:S01]  /*0320*/  FMUL R9, |R4|.reuse, 16777216 ;  /* 0x4b80000004097820 */ /* 0x040fe20000400200 */
[----:B------:R-:W-:Y:S01]  /*0330*/  FSETP.GEU.AND P0, PT, |R4|, 1.175494350822287508e-38, PT ;  /* 0x008000000400780b */ /* 0x000fe20003f0e200 */
[----:B------:R-:W-:-:S03]  /*0340*/  HFMA2 R16, -RZ, RZ, 0.771484375, 0.21533203125 ;  /* 0x3a2c32e4ff107431 */ /* 0x000fc600000001ff */
[----:B------:R-:W-:Y:S02]  /*0350*/  FSEL R9, R9, |R4|, !P0 ;  /* 0x4000000409097208 */ /* 0x000fe40004000000 */
[----:B------:R-:W-:Y:S02]  /*0360*/  FSEL R11, RZ, -24, P0 ;  /* 0xc1c00000ff0b7808 */ /* 0x000fe40000000000 */
[----:B------:R-:W-:Y:S02]  /*0370*/  IADD3 R8, PT, PT, R9, -0x3f3504f3, RZ ;  /* 0xc0cafb0d09087810 */ /* 0x000fe40007ffe0ff */
[----:B------:R-:W-:Y:S02]  /*0380*/  FSETP.NEU.AND P0, PT, |R4|, +INF , PT ;  /* 0x7f8000000400780b */ /* 0x000fe40003f0d200 */
[----:B------:R-:W-:Y:S02]  /*0390*/  LOP3.LUT R8, R8, 0xff800000, RZ, 0xc0, !PT ;  /* 0xff80000008087812 */ /* 0x000fe400078ec0ff */
[----:B------:R-:W-:-:S02]  /*03a0*/  FSETP.NEU.AND P0, PT, R4, RZ, P0 ;  /* 0x000000ff0400720b */ /* 0x000fc4000070d000 */
[-C--:B------:R-:W-:Y:S02]  /*03b0*/  IADD3 R9, PT, PT, R9, -R8.reuse, RZ ;  /* 0x8000000809097210 */ /* 0x080fe40007ffe0ff */
[----:B------:R-:W-:-:S03]  /*03c0*/  I2FP.F32.S32 R8, R8 ;  /* 0x0000000800087245 */ /* 0x000fc60000201400 */
[C---:B------:R-:W-:Y:S01]  /*03d0*/  FADD R13, R9.reuse, 1 ;  /* 0x3f800000090d7421 */ /* 0x040fe20000000000 */
[----:B------:R-:W-:-:S04]  /*03e0*/  FADD R12, R9, -1 ;  /* 0xbf800000090c7421 */ /* 0x000fc80000000000 */
[----:B------:R-:W-:Y:S01]  /*03f0*/  FADD R10, R12, R12 ;  /* 0x0000000c0c0a7221 */ /* 0x000fe20000000000 */
[----:B------:R-:W2:Y:S03]  /*0400*/  MUFU.RCP R13, R13 ;  /* 0x0000000d000d7308 */ /* 0x000ea60000001000 */
[----:B--2---:R-:W-:Y:S01]  /*0410*/  FMUL R9, R13, R10 ;  /* 0x0000000a0d097220 */ /* 0x004fe20000400000 */
[----:B------:R-:W-:-:S03]  /*0420*/  FFMA R10, R8, 1.1920928955078125e-07, R11 ;  /* 0x34000000080a7823 */ /* 0x000fc6000000000b */
[----:B------:R-:W-:Y:S01]  /*0430*/  FADD R14, R12, -R9 ;  /* 0x800000090c0e7221 */ /* 0x000fe20000000000 */
[CC--:B------:R-:W-:Y:S01]  /*0440*/  FMUL R11, R9.reuse, R9.reuse ;  /* 0x00000009090b7220 */ /* 0x0c0fe20000400000 */
[----:B------:R-:W-:Y:S02]  /*0450*/  FFMA R8, R9, 1.4426950216293334961, R10 ;  /* 0x3fb8aa3b09087823 */ /* 0x000fe4000000000a */
[----:B------:R-:W-:Y:S01]  /*0460*/  FADD R15, R14, R14 ;  /* 0x0000000e0e0f7221 */ /* 0x000fe20000000000 */
[C---:B------:R-:W-:Y:S01]  /*0470*/  FFMA R14, R11.reuse, R16, 0.0032181653659790754318 ;  /* 0x3b52e7db0b0e7423 */ /* 0x040fe20000000010 */
[----:B------:R-:W-:Y:S02]  /*0480*/  FADD R10, R10, -R8 ;  /* 0x800000080a0a7221 */ /* 0x000fe40000000000 */
[----:B------:R-:W-:Y:S01]  /*0490*/  FFMA R12, R12, -R9, R15 ;  /* 0x800000090c0c7223 */ /* 0x000fe2000000000f */
[----:B------:R-:W-:Y:S01]  /*04a0*/  FFMA R14, R11, R14, 0.018033718690276145935 ;  /* 0x3c93bb730b0e7423 */ /* 0x000fe2000000000e */
[----:B------:R-:W-:-:S02]  /*04b0*/  FFMA R15, R9, 1.4426950216293334961, R10 ;  /* 0x3fb8aa3b090f7823 */ /* 0x000fc4000000000a */
[----:B------:R-:W-:Y:S01]  /*04c0*/  FMUL R12, R13, R12 ;  /* 0x0000000c0d0c7220 */ /* 0x000fe20000400000 */
[----:B------:R-:W-:-:S03]  /*04d0*/  FFMA R14, R11, R14, 0.12022458761930465698 ;  /* 0x3df6384f0b0e7423 */ /* 0x000fc6000000000e */
[----:B------:R-:W-:Y:S01]  /*04e0*/  FFMA R10, R12, 1.4426950216293334961, R15 ;  /* 0x3fb8aa3b0c0a7823 */ /* 0x000fe2000000000f */
[----:B------:R-:W-:-:S03]  /*04f0*/  FMUL R14, R11, R14 ;  /* 0x0000000e0b0e7220 */ /* 0x000fc60000400000 */
[----:B------:R-:W-:Y:S01]  /*0500*/  FFMA R13, R9, 1.9251366722983220825e-08, R10 ;  /* 0x32a55e34090d7823 */ /* 0x000fe2000000000a */
[----:B------:R-:W-:-:S04]  /*0510*/  FMUL R11, R14, 3 ;  /* 0x404000000e0b7820 */ /* 0x000fc80000400000 */
[----:B------:R-:W-:-:S04]  /*0520*/  FFMA R11, R12, R11, R13 ;  /* 0x0000000b0c0b7223 */ /* 0x000fc8000000000d */
[----:B------:R-:W-:-:S04]  /*0530*/  FFMA R11, R9, R14, R11 ;  /* 0x0000000e090b7223 */ /* 0x000fc8000000000b */
[----:B------:R-:W-:-:S04]  /*0540*/  FADD R9, R8, R11 ;  /* 0x0000000b08097221 */ /* 0x000fc80000000000 */
[----:B------:R-:W-:Y:S01]  /*0550*/  FMUL R10, R9, 2 ;  /* 0x40000000090a7820 */ /* 0x000fe20000400000 */
[----:B------:R-:W-:-:S03]  /*0560*/  FADD R8, -R8, R9 ;  /* 0x0000000908087221 */ /* 0x000fc60000000100 */
[----:B------:R-:W2:Y:S01]  /*0570*/  FRND R13, R10 ;  /* 0x0000000a000d7307 */ /* 0x000ea20000201000 */
[----:B------:R-:W-:Y:S01]  /*0580*/  FADD R8, R11, -R8 ;  /* 0x800000080b087221 */ /* 0x000fe20000000000 */
[----:B------:R-:W-:Y:S01]  /*0590*/  FFMA R9, R9, 2, -R10 ;  /* 0x4000000009097823 */ /* 0x000fe2000000080a */
[----:B------:R-:W-:Y:S02]  /*05a0*/  MOV R11, 0x391fcb8e ;  /* 0x391fcb8e000b7802 */ /* 0x000fe40000000f00 */
[----:B------:R-:W-:Y:S01]  /*05b0*/  FSETP.GT.AND P3, PT, |R10|, 152, PT ;  /* 0x431800000a00780b */ /* 0x000fe20003f64200 */
[----:B------:R-:W-:Y:S02]  /*05c0*/  FFMA R9, R8, 2, R9 ;  /* 0x4000000008097823 */ /* 0x000fe40000000009 */
[----:B------:R-:W3:Y:S01]  /*05d0*/  F2I.NTZ R12, R10 ;  /* 0x0000000a000c7305 */ /* 0x000ee20000203100 */
[----:B--2---:R-:W-:Y:S01]  /*05e0*/  FADD R8, R10, -R13 ;  /* 0x8000000d0a087221 */ /* 0x004fe20000000000 */
[----:B------:R-:W-:-:S03]  /*05f0*/  FSETP.GT.AND P2, PT, R13, RZ, PT ;  /* 0x000000ff0d00720b */ /* 0x000fc60003f44000 */
[----:B------:R-:W-:-:S04]  /*0600*/  FADD R8, R8, R9 ;  /* 0x0000000908087221 */ /* 0x000fc80000000000 */
[----:B------:R-:W-:-:S04]  /*0610*/  FFMA R9, R8, R11, 0.0013391353422775864601 ;  /* 0x3aaf85ed08097423 */ /* 0x000fc8000000000b */
[----:B------:R-:W-:-:S04]  /*0620*/  FFMA R9, R8, R9, 0.0096188392490148544312 ;  /* 0x3c1d985608097423 */ /* 0x000fc80000000009 */
[----:B------:R-:W-:-:S04]  /*0630*/  FFMA R9, R8, R9, 0.055503588169813156128 ;  /* 0x3d6357bb08097423 */ /* 0x000fc80000000009 */
[----:B------:R-:W-:Y:S01]  /*0640*/  FFMA R11, R8, R9, 0.24022644758224487305 ;  /* 0x3e75fdec080b7423 */ /* 0x000fe20000000009 */
[----:B------:R-:W-:Y:S02]  /*0650*/  SEL R9, RZ, 0x83000000, P2 ;  /* 0x83000000ff097807 */ /* 0x000fe40001000000 */
[----:B------:R-:W-:Y:S01]  /*0660*/  FSETP.GEU.AND P2, PT, R10, RZ, PT ;  /* 0x000000ff0a00720b */ /* 0x000fe20003f4e000 */
[----:B------:R-:W-:Y:S01]  /*0670*/  FFMA R13, R8, R11, 0.69314718246459960938 ;  /* 0x3f317218080d7423 */ /* 0x000fe2000000000b */
[----:B------:R-:W-:Y:S02]  /*0680*/  IADD3 R11, PT, PT, R9, 0x7f000000, RZ ;  /* 0x7f000000090b7810 */ /* 0x000fe40007ffe0ff */
[----:B---3--:R-:W-:Y:S01]  /*0690*/  LEA R12, R12, -R9, 0x17 ;  /* 0x800000090c0c7211 */ /* 0x008fe200078eb8ff */
[----:B------:R-:W-:Y:S01]  /*06a0*/  FFMA R10, R8, R13, 1 ;  /* 0x3f800000080a7423 */ /* 0x000fe2000000000d */
[----:B------:R-:W-:Y:S01]  /*06b0*/  @!P0 FADD R9, R4, R4 ;  /* 0x0000000404098221 */ /* 0x000fe20000000000 */
[----:B------:R-:W-:-:S02]  /*06c0*/  FSEL R8, RZ, +INF , !P2 ;  /* 0x7f800000ff087808 */ /* 0x000fc40005000000 */
[----:B------:R-:W-:-:S04]  /*06d0*/  FMUL R11, R11, R10 ;  /* 0x0000000a0b0b7220 */ /* 0x000fc80000400000 */
[----:B------:R-:W-:Y:S01]  /*06e0*/  @!P3 FMUL R8, R12, R11 ;  /* 0x0000000b0c08b220 */ /* 0x000fe20000400000 */
[----:B------:R-:W-:-:S07]  /*06f0*/  @!P0 LOP3.LUT R8, R9, 0x7fffffff, RZ, 0xc0, !PT ;  /* 0x7fffffff09088812 */ /* 0x000fce00078ec0ff */
.L_x_30:
[----:B------:R-:W-:Y:S05]  /*0700*/  BSYNC.RECONVERGENT B0 ;  /* 0x0000000000007941 */ /* 0x000fea0003800200 */
.L_x_29:
[----:B------:R-:W-:Y:S04]  /*0710*/  BSSY.RECONVERGENT B0, `(.L_x_31) ;  /* 0x0000043000007945 */ /* 0x000fe80003800200 */
[----:B------:R-:W-:Y:S05]  /*0720*/  @!P1 BRA `(.L_x_32) ;  /* 0x0000000400049947 */ /* 0x000fea0003800000 */
[----:B------:R-:W-:-:S13]  /*0730*/  FSETP.NAN.AND P0, PT, |R6|, |R6|, PT ;  /* 0x400000060600720b */ /* 0x000fda0003f08200 */
[----:B------:R-:W-:Y:S01]  /*0740*/  @P0 FADD R7, R6, 2 ;  /* 0x4000000006070421 */ /* 0x000fe20000000000 */
[----:B------:R-:W-:Y:S06]  /*0750*/  @P0 BRA `(.L_x_32) ;  /* 0x0000000000f80947 */ /* 0x000fec0003800000 */
[C---:B------:R-:W-:Y:S01]  /*0760*/  FMUL R7, |R6|.reuse, 16777216 ;  /* 0x4b80000006077820 */ /* 0x040fe20000400200 */
[----:B------:R-:W-:Y:S01]  /*0770*/  FSETP.GEU.AND P0, PT, |R6|, 1.175494350822287508e-38, PT ;  /* 0x008000000600780b */ /* 0x000fe20003f0e200 */
[----:B------:R-:W-:-:S03]  /*0780*/  HFMA2 R16, -RZ, RZ, 0.771484375, 0.21533203125 ;  /* 0x3a2c32e4ff107431 */ /* 0x000fc600000001ff */
[----:B------:R-:W-:-:S04]  /*0790*/  FSEL R7, R7, |R6|, !P0 ;  /* 0x4000000607077208 */ /* 0x000fc80004000000 */
[----:B------:R-:W-:-:S04]  /*07a0*/  IADD3 R9, PT, PT, R7, -0x3f3504f3, RZ ;  /* 0xc0cafb0d07097810 */ /* 0x000fc80007ffe0ff */
[----:B------:R-:W-:-:S04]  /*07b0*/  LOP3.LUT R10, R9, 0xff800000, RZ, 0xc0, !PT ;  /* 0xff800000090a7812 */ /* 0x000fc800078ec0ff */
[-C--:B------:R-:W-:Y:S02]  /*07c0*/  IADD3 R7, PT, PT, R7, -R10.reuse, RZ ;  /* 0x8000000a07077210 */ /* 0x080fe40007ffe0ff */
[----:B------:R-:W-:-:S03]  /*07d0*/  I2FP.F32.S32 R10, R10 ;  /* 0x0000000a000a7245 */ /* 0x000fc60000201400 */
[C---:B------:R-:W-:Y:S01]  /*07e0*/  FADD R11, R7.reuse, 1 ;  /* 0x3f800000070b7421 */ /* 0x040fe20000000000 */
[----:B------:R-:W-:Y:S01]  /*07f0*/  FADD R12, R7, -1 ;  /* 0xbf800000070c7421 */ /* 0x000fe20000000000 */
[----:B------:R-:W-:Y:S02]  /*0800*/  FSEL R7, RZ, -24, P0 ;  /* 0xc1c00000ff077808 */ /* 0x000fe40000000000 */
[----:B------:R-:W-:Y:S01]  /*0810*/  FSETP.NEU.AND P0, PT, |R6|, +INF , PT ;  /* 0x7f8000000600780b */ /* 0x000fe20003f0d200 */
[----:B------:R-:W-:Y:S01]  /*0820*/  FADD R14, R12, R12 ;  /* 0x0000000c0c0e7221 */ /* 0x000fe20000000000 */
[----:B------:R-:W2:Y:S01]  /*0830*/  MUFU.RCP R11, R11 ;  /* 0x0000000b000b7308 */ /* 0x000ea20000001000 */
[----:B------:R-:W-:Y:S01]  /*0840*/  FFMA R10, R10, 1.1920928955078125e-07, R7 ;  /* 0x340000000a0a7823 */ /* 0x000fe20000000007 */
[----:B------:R-:W-:Y:S01]  /*0850*/  FSETP.NEU.AND P0, PT, R6, RZ, P0 ;  /* 0x000000ff0600720b */ /* 0x000fe2000070d000 */
[----:B--2---:R-:W-:-:S04]  /*0860*/  FMUL R9, R11, R14 ;  /* 0x0000000e0b097220 */ /* 0x004fc80000400000 */
        /* <DEDUP_REMOVED lines=40> */
[----:B------:R-:W-:-:S03]  /*0af0*/  FSEL R7, RZ, +INF , !P1 ;  /* 0x7f800000ff077808 */ /* 0x000fc60004800000 */
[----:B------:R-:W-:Y:S01]  /*0b00*/  FMUL R12, R12, R9 ;  /* 0x000000090c0c7220 */ /* 0x000fe20000400000 */
[----:B------:R-:W-:-:S03]  /*0b10*/  @!P0 FADD R9, R6, R6 ;  /* 0x0000000606098221 */ /* 0x000fc60000000000 */
[----:B------:R-:W-:Y:S02]  /*0b20*/  @!P2 FMUL R7, R11, R12 ;  /* 0x0000000c0b07a220 */ /* 0x000fe40000400000 */
[----:B------:R-:W-:-:S07]  /*0b30*/  @!P0 LOP3.LUT R7, R9, 0x7fffffff, RZ, 0xc0, !PT ;  /* 0x7fffffff09078812 */ /* 0x000fce00078ec0ff */
.L_x_32:
[----:B------:R-:W-:Y:S05]  /*0b40*/  BSYNC.RECONVERGENT B0 ;  /* 0x0000000000007941 */ /* 0x000fea0003800200 */
.L_x_31:
[----:B------:R-:W-:Y:S01]  /*0b50*/  FADD R7, R7, R8 ;  /* 0x0000000807077221 */ /* 0x000fe20000000000 */
[----:B------:R-:W-:Y:S01]  /*0b60*/  BSSY.RECONVERGENT B0, `(.L_x_33) ;  /* 0x0000045000007945 */ /* 0x000fe20003800200 */
[----:B------:R-:W-:-:S03]  /*0b70*/  HFMA2 R10, -RZ, RZ, 1.875, 0 ;  /* 0x3f800000ff0a7431 */ /* 0x000fc600000001ff */
[----:B------:R-:W-:-:S13]  /*0b80*/  FSETP.NEU.AND P0, PT, R7, 1, PT ;  /* 0x3f8000000700780b */ /* 0x000fda0003f0d000 */
[----:B------:R-:W-:Y:S05]  /*0b90*/  @!P0 BRA `(.L_x_34) ;  /* 0x0000000400048947 */ /* 0x000fea0003800000 */
[----:B------:R-:W-:-:S13]  /*0ba0*/  FSETP.NAN.AND P0, PT, |R7|, |R7|, PT ;  /* 0x400000070700720b */ /* 0x000fda0003f08200 */
[----:B------:R-:W-:Y:S01]  /*0bb0*/  @P0 FADD R10, R7, 2 ;  /* 0x40000000070a0421 */ /* 0x000fe20000000000 */
[----:B------:R-:W-:Y:S06]  /*0bc0*/  @P0 BRA `(.L_x_34) ;  /* 0x0000000000f80947 */ /* 0x000fec0003800000 */
[C---:B------:R-:W-:Y:S01]  /*0bd0*/  FMUL R8, |R7|.reuse, 16777216 ;  /* 0x4b80000007087820 */ /* 0x040fe20000400200 */
[C---:B------:R-:W-:Y:S02]  /*0be0*/  FSETP.GEU.AND P0, PT, |R7|.reuse, 1.175494350822287508e-38, PT ;  /* 0x008000000700780b */ /* 0x040fe40003f0e200 */
[----:B------:R-:W-:Y:S02]  /*0bf0*/  MOV R16, 0x3a2c32e4 ;  /* 0x3a2c32e400107802 */ /* 0x000fe40000000f00 */
[----:B------:R-:W-:Y:S02]  /*0c00*/  FSEL R8, R8, |R7|, !P0 ;  /* 0x4000000708087208 */ /* 0x000fe40004000000 */
[----:B------:R-:W-:Y:S02]  /*0c10*/  FSEL R11, RZ, -24, P0 ;  /* 0xc1c00000ff0b7808 */ /* 0x000fe40000000000 */
[----:B------:R-:W-:Y:S02]  /*0c20*/  IADD3 R9, PT, PT, R8, -0x3f3504f3, RZ ;  /* 0xc0cafb0d08097810 */ /* 0x000fe40007ffe0ff */
[----:B------:R-:W-:-:S02]  /*0c30*/  FSETP.NEU.AND P0, PT, |R7|, +INF , PT ;  /* 0x7f8000000700780b */ /* 0x000fc40003f0d200 */
[----:B------:R-:W-:Y:S02]  /*0c40*/  LOP3.LUT R9, R9, 0xff800000, RZ, 0xc0, !PT ;  /* 0xff80000009097812 */ /* 0x000fe400078ec0ff */
[----:B------:R-:W-:Y:S02]  /*0c50*/  FSETP.NEU.AND P0, PT, R7, RZ, P0 ;  /* 0x000000ff0700720b */ /* 0x000fe4000070d000 */
[----:B------:R-:W-:-:S05]  /*0c60*/  IADD3 R8, PT, PT, R8, -R9, RZ ;  /* 0x8000000908087210 */ /* 0x000fca0007ffe0ff */
[C---:B------:R-:W-:Y:S01]  /*0c70*/  FADD R13, R8.reuse, 1 ;  /* 0x3f800000080d7421 */ /* 0x040fe20000000000 */
[----:B------:R-:W-:Y:S01]  /*0c80*/  FADD R12, R8, -1 ;  /* 0xbf800000080c7421 */ /* 0x000fe20000000000 */
[----:B------:R-:W-:-:S03]  /*0c90*/  I2FP.F32.S32 R8, R9 ;  /* 0x0000000900087245 */ /* 0x000fc60000201400 */
        /* <DEDUP_REMOVED lines=27> */
[----:B------:R-:W-:Y:S01]  /*0e50*/  HFMA2 R11, -RZ, RZ, 0.64013671875, -15.109375 ;  /* 0x391fcb8eff0b7431 */ /* 0x000fe200000001ff */
[----:B------:R-:W-:Y:S02]  /*0e60*/  FSETP.GT.AND P2, PT, |R10|, 152, PT ;  /* 0x431800000a00780b */ /* 0x000fe40003f44200 */
        /* <DEDUP_REMOVED lines=20> */
.L_x_34:
[----:B------:R-:W-:Y:S05]  /*0fb0*/  BSYNC.RECONVERGENT B0 ;  /* 0x0000000000007941 */ /* 0x000fea0003800200 */
.L_x_33:
[----:B------:R-:W2:Y:S01]  /*0fc0*/  LDCU UR5, c[0x0][0x3ac] ;  /* 0x00007580ff0577ac */ /* 0x000ea20008000800 */
[----:B------:R-:W3:Y:S01]  /*0fd0*/  LDC.64 R8, c[0x0][0x398] ;  /* 0x0000e600ff087b82 */ /* 0x000ee20000000a00 */
[----:B0-----:R-:W-:Y:S01]  /*0fe0*/  FFMA R11, R7, R0, 1 ;  /* 0x3f800000070b7423 */ /* 0x001fe20000000000 */
[----:B-1----:R-:W-:Y:S01]  /*0ff0*/  FADD R13, R2, R2 ;  /* 0x00000002020d7221 */ /* 0x002fe20000000000 */
[----:B------:R-:W3:Y:S01]  /*1000*/  LDCU.64 UR6, c[0x0][0x3a0] ;  /* 0x00007400ff0677ac */ /* 0x000ee20008000a00 */
[----:B------:R-:W-:Y:S02]  /*1010*/  FADD R12, R6, R6 ;  /* 0x00000006060c7221 */ /* 0x000fe40000000000 */
[----:B------:R-:W-:Y:S01]  /*1020*/  FMUL R0, R13, R4 ;  /* 0x000000040d007220 */ /* 0x000fe20000400000 */
[----:B------:R-:W0:Y:S01]  /*1030*/  LDCU.64 UR8, c[0x0][0x388] ;  /* 0x00007100ff0877ac */ /* 0x000e220008000a00 */
[----:B--2---:R-:W-:Y:S01]  /*1040*/  FFMA R11, R10, UR5, R11 ;  /* 0x000000050a0b7c23 */ /* 0x004fe2000800000b */
[----:B------:R-:W-:-:S03]  /*1050*/  FADD R10, R4, R4 ;  /* 0x00000004040a7221 */ /* 0x000fc60000000000 */
[-C--:B------:R-:W-:Y:S01]  /*1060*/  FMUL R13, R11, R4.reuse ;  /* 0x000000040b0d7220 */ /* 0x080fe20000400000 */
[--C-:B------:R-:W-:Y:S01]  /*1070*/  FFMA R15, R10, R4, R7.reuse ;  /* 0x000000040a0f7223 */ /* 0x100fe20000000007 */
[-C--:B------:R-:W-:Y:S01]  /*1080*/  FFMA R10, R12, R6.reuse, R7 ;  /* 0x000000060c0a7223 */ /* 0x080fe20000000007 */
[----:B------:R-:W-:Y:S01]  /*1090*/  FADD R7, R3, R3 ;  /* 0x0000000303077221 */ /* 0x000fe20000000000 */
[-C--:B------:R-:W-:Y:S01]  /*10a0*/  FMUL R11, R11, R6.reuse ;  /* 0x000000060b0b7220 */ /* 0x080fe20000400000 */
[----:B------:R-:W-:Y:S02]  /*10b0*/  FFMA R0, R0, R6, R13 ;  /* 0x0000000600007223 */ /* 0x000fe4000000000d */
[----:B------:R-:W-:Y:S01]  /*10c0*/  FMUL R4, R7, R4 ;  /* 0x0000000407047220 */ /* 0x000fe20000400000 */
[----:B------:R-:W-:Y:S01]  /*10d0*/  FFMA R11, R10, R2, R11 ;  /* 0x000000020a0b7223 */ /* 0x000fe2000000000b */
[----:B------:R-:W1:Y:S01]  /*10e0*/  LDC.64 R12, c[0x0][0x390] ;  /* 0x0000e400ff0c7b82 */ /* 0x000e620000000a00 */
[----:B------:R-:W-:-:S02]  /*10f0*/  FFMA R15, R15, R3, R0 ;  /* 0x000000030f0f7223 */ /* 0x000fc40000000000 */
[----:B------:R-:W-:Y:S02]  /*1100*/  FFMA R4, R4, R6, R11 ;  /* 0x0000000604047223 */ /* 0x000fe4000000000b */
[----:B---3--:R-:W-:Y:S02]  /*1110*/  FFMA R8, R15, R8, UR6 ;  /* 0x000000060f087e23 */ /* 0x008fe40008000008 */
[----:B------:R-:W-:Y:S01]  /*1120*/  FFMA R4, R4, R9, UR7 ;  /* 0x0000000704047e23 */ /* 0x000fe20008000009 */
[----:B------:R-:W2:Y:S01]  /*1130*/  LDCU.64 UR6, c[0x0][0x358] ;  /* 0x00006b00ff0677ac */ /* 0x000ea20008000a00 */
[----:B------:R-:W1:Y:S08]  /*1140*/  F2I.TRUNC.NTZ R3, R8 ;  /* 0x0000000800037305 */ /* 0x000e70000020f100 */
[----:B------:R-:W3:Y:S01]  /*1150*/  F2I.TRUNC.NTZ R4, R4 ;  /* 0x0000000400047305 */ /* 0x000ee2000020f100 */
[-C--:B-1----:R-:W-:Y:S01]  /*1160*/  ISETP.GE.AND P0, PT, R3, R12.reuse, PT ;  /* 0x0000000c0300720c */ /* 0x082fe20003f06270 */
[----:B------:R-:W-:-:S03]  /*1170*/  IMAD R5, R5, R12, UR4 ;  /* 0x0000000405057e24 */ /* 0x000fc6000f8e020c */
[----:B------:R-:W-:Y:S02]  /*1180*/  ISETP.LT.OR P0, PT, R3, RZ, P0 ;  /* 0x000000ff0300720c */ /* 0x000fe40000701670 */
[----:B------:R-:W-:Y:S02]  /*1190*/  LEA R5, R5, R5, 0x1 ;  /* 0x0000000505057211 */ /* 0x000fe400078e08ff */
[C---:B---3--:R-:W-:Y:S01]  /*11a0*/  ISETP.GE.AND P1, PT, R4.reuse, R13, PT ;  /* 0x0000000d0400720c */ /* 0x048fe20003f26270 */
[----:B------:R-:W-:-:S03]  /*11b0*/  IMAD R0, R4, R12, R3 ;  /* 0x0000000c04007224 */ /* 0x000fc600078e0203 */
[----:B------:R-:W-:-:S04]  /*11c0*/  ISETP.LT.OR P1, PT, R4, RZ, P1 ;  /* 0x000000ff0400720c */ /* 0x000fc80000f21670 */
[----:B------:R-:W-:Y:S02]  /*11d0*/  PLOP3.LUT P0, PT, P0, P1, PT, 0xf8, 0x8f ;  /* 0x00000000008f781c */ /* 0x000fe40000703f70 */
[----:B0-----:R-:W-:-:S04]  /*11e0*/  IADD3 R2, P1, PT, R5, UR8, RZ ;  /* 0x0000000805027c10 */ /* 0x001fc8000ff3e0ff */
[----:B------:R-:W-:-:S07]  /*11f0*/  LEA.HI.X.SX32 R3, R5, UR9, 0x1, P1 ;  /* 0x0000000905037c11 */ /* 0x000fce00088f0eff */
[----:B------:R-:W0:Y:S01]  /*1200*/  @!P0 LDC.64 R6, c[0x0][0x380] ;  /* 0x0000e000ff068b82 */ /* 0x000e220000000a00 */
[----:B------:R-:W-:Y:S01]  /*1210*/  @!P0 LEA R0, R0, R0, 0x1 ;  /* 0x0000000000008211 */ /* 0x000fe200078e08ff */
[----:B--2---:R-:W-:Y:S04]  /*1220*/  @P0 STG.E.U8 desc[UR6][R2.64], RZ ;  /* 0x000000ff02000986 */ /* 0x004fe8000c101106 */
[----:B------:R-:W-:Y:S01]  /*1230*/  @P0 STG.E.U8 desc[UR6][R2.64+0x1], RZ ;  /* 0x000001ff02000986 */ /* 0x000fe2000c101106 */
[----:B0-----:R-:W-:-:S04]  /*1240*/  @!P0 IADD3 R4, P2, PT, R0, R6, RZ ;  /* 0x0000000600048210 */ /* 0x001fc80007f5e0ff */
[----:B------:R-:W-:-:S05]  /*1250*/  @!P0 LEA.HI.X.SX32 R5, R0, R7, 0x1, P2 ;  /* 0x0000000700058211 */ /* 0x000fca00010f0eff */
[----:B------:R-:W2:Y:S01]  /*1260*/  @!P0 LDG.E.U8 R9, desc[UR6][R4.64] ;  /* 0x0000000604098981 */ /* 0x000ea2000c1e1100 */
[----:B------:R-:W-:-:S03]  /*1270*/  @P0 PRMT R7, RZ, 0x7610, R7 ;  /* 0x00007610ff070816 */ /* 0x000fc60000000007 */
[----:B--2---:R-:W-:Y:S04]  /*1280*/  @!P0 STG.E.U8 desc[UR6][R2.64], R9 ;  /* 0x0000000902008986 */ /* 0x004fe8000c101106 */
[----:B------:R-:W2:Y:S04]  /*1290*/  @!P0 LDG.E.U8 R11, desc[UR6][R4.64+0x1] ;  /* 0x00000106040b8981 */ /* 0x000ea8000c1e1100 */
[----:B--2---:R-:W-:Y:S04]  /*12a0*/  @!P0 STG.E.U8 desc[UR6][R2.64+0x1], R11 ;  /* 0x0000010b02008986 */ /* 0x004fe8000c101106 */
[----:B------:R-:W2:Y:S04]  /*12b0*/  @!P0 LDG.E.U8 R7, desc[UR6][R4.64+0x2] ;  /* 0x0000020604078981 */ /* 0x000ea8000c1e1100 */
[----:B--2---:R-:W-:Y:S01]  /*12c0*/  STG.E.U8 desc[UR6][R2.64+0x2], R7 ;  /* 0x0000020702007986 */ /* 0x004fe2000c101106 */
[----:B------:R-:W-:Y:S05]  /*12d0*/  EXIT ;  /* 0x000000000000794d */ /* 0x000fea0003800000 */
        .weak           $__internal_2_$__cuda_sm3x_div_rn_noftz_f32_slowpath
        .type           $__internal_2_$__cuda_sm3x_div_rn_noftz_f32_slowpath,@function
        .size           $__internal_2_$__cuda_sm3x_div_rn_noftz_f32_slowpath,(.L_x_107 - $__internal_2_$__cuda_sm3x_div_rn_noftz_f32_slowpath)
$__internal_2_$__cuda_sm3x_div_rn_noftz_f32_slowpath:
[----:B------:R-:W-:Y:S01]  /*12e0*/  SHF.R.U32.HI R7, RZ, 0x17, R3 ;  /* 0x00000017ff077819 */ /* 0x000fe20000011603 */
[----:B------:R-:W-:Y:S01]  /*12f0*/  BSSY.RECONVERGENT B1, `(.L_x_35) ;  /* 0x0000062000017945 */ /* 0x000fe20003800200 */
[----:B------:R-:W-:Y:S02]  /*1300*/  SHF.R.U32.HI R6, RZ, 0x17, R0 ;  /* 0x00000017ff067819 */ /* 0x000fe40000011600 */
[----:B------:R-:W-:Y:S02]  /*1310*/  LOP3.LUT R12, R7, 0xff, RZ, 0xc0, !PT ;  /* 0x000000ff070c7812 */ /* 0x000fe400078ec0ff */
[----:B------:R-:W-:Y:S02]  /*1320*/  LOP3.LUT R10, R6, 0xff, RZ, 0xc0, !PT ;  /* 0x000000ff060a7812 */ /* 0x000fe400078ec0ff */
[----:B------:R-:W-:Y:S02]  /*1330*/  IADD3 R8, PT, PT, R12, -0x1, RZ ;  /* 0xffffffff0c087810 */ /* 0x000fe40007ffe0ff */
[----:B------:R-:W-:-:S02]  /*1340*/  IADD3 R7, PT, PT, R10, -0x1, RZ ;  /* 0xffffffff0a077810 */ /* 0x000fc40007ffe0ff */
[----:B------:R-:W-:-:S04]  /*1350*/  ISETP.GT.U32.AND P0, PT, R8, 0xfd, PT ;  /* 0x000000fd0800780c */ /* 0x000fc80003f04070 */
[----:B------:R-:W-:-:S13]  /*1360*/  ISETP.GT.U32.OR P0, PT, R7, 0xfd, P0 ;  /* 0x000000fd0700780c */ /* 0x000fda0000704470 */
[----:B------:R-:W-:Y:S01]  /*1370*/  @!P0 MOV R6, RZ ;  /* 0x000000ff00068202 */ /* 0x000fe20000000f00 */
        /* <DEDUP_REMOVED lines=19> */
[----:B------:R-:W-:Y:S01]  /*14b0*/  @P0 MOV R6, RZ ;  /* 0x000000ff00060202 */ /* 0x000fe20000000f00 */
[----:B------:R-:W-:Y:S01]  /*14c0*/  @!P0 FFMA R0, R0, 1.84467440737095516160e+19, RZ ;  /* 0x5f80000000008823 */ /* 0x000fe200000000ff */
[----:B------:R-:W-:Y:S01]  /*14d0*/  @!P0 MOV R6, 0xffffffc0 ;  /* 0xffffffc000068802 */ /* 0x000fe20000000f00 */
[----:B------:R-:W-:-:S03]  /*14e0*/  @!P1 FFMA R3, R3, 1.84467440737095516160e+19, RZ ;  /* 0x5f80000003039823 */ /* 0x000fc600000000ff */
[----:B------:R-:W-:-:S07]  /*14f0*/  @!P1 IADD3 R6, PT, PT, R6, 0x40, RZ ;  /* 0x0000004006069810 */ /* 0x000fce0007ffe0ff */
.L_x_36:
[----:B------:R-:W-:Y:S01]  /*1500*/  LEA R8, R12, 0xc0800000, 0x17 ;  /* 0xc08000000c087811 */ /* 0x000fe200078eb8ff */
[----:B------:R-:W-:Y:S03]  /*1510*/  BSSY.RECONVERGENT B2, `(.L_x_41) ;  /* 0x0000036000027945 */ /* 0x000fe60003800200 */
[----:B------:R-:W-:Y:S02]  /*1520*/  IADD3 R8, PT, PT, -R8, R3, RZ ;  /* 0x0000000308087210 */ /* 0x000fe40007ffe1ff */
[----:B------:R-:W-:Y:S02]  /*1530*/  IADD3 R3, PT, PT, R10, -0x7f, RZ ;  /* 0xffffff810a037810 */ /* 0x000fe40007ffe0ff */
[----:B------:R-:W0:Y:S01]  /*1540*/  MUFU.RCP R7, R8 ;  /* 0x0000000800077308 */ /* 0x000e220000001000 */
[----:B------:R-:W-:Y:S02]  /*1550*/  FADD.FTZ R9, -R8, -RZ ;  /* 0x800000ff08097221 */ /* 0x000fe40000010100 */
[----:B------:R-:W-:-:S02]  /*1560*/  IMAD R0, R3, -0x800000, R0 ;  /* 0xff80000003007824 */ /* 0x000fc400078e0200 */
[----:B0-----:R-:W-:-:S04]  /*1570*/  FFMA R10, R7, R9, 1 ;  /* 0x3f800000070a7423 */ /* 0x001fc80000000009 */
[----:B------:R-:W-:-:S04]  /*1580*/  FFMA R14, R7, R10, R7 ;  /* 0x0000000a070e7223 */ /* 0x000fc80000000007 */
[----:B------:R-:W-:-:S04]  /*1590*/  FFMA R7, R0, R14, RZ ;  /* 0x0000000e00077223 */ /* 0x000fc800000000ff */
[----:B------:R-:W-:-:S04]  /*15a0*/  FFMA R10, R9, R7, R0 ;  /* 0x00000007090a7223 */ /* 0x000fc80000000000 */
[----:B------:R-:W-:Y:S01]  /*15b0*/  FFMA R11, R14, R10, R7 ;  /* 0x0000000a0e0b7223 */ /* 0x000fe20000000007 */
[----:B------:R-:W-:-:S03]  /*15c0*/  IADD3 R7, PT, PT, R3, 0x7f, -R12 ;  /* 0x0000007f03077810 */ /* 0x000fc60007ffe80c */
[----:B------:R-:W-:Y:S01]  /*15d0*/  FFMA R10, R9, R11, R0 ;  /* 0x0000000b090a7223 */ /* 0x000fe20000000000 */
[----:B------:R-:W-:-:S03]  /*15e0*/  IADD3 R7, PT, PT, R7, R6, RZ ;  /* 0x0000000607077210 */ /* 0x000fc60007ffe0ff */
[----:B------:R-:W-:-:S05]  /*15f0*/  FFMA R0, R14, R10, R11 ;  /* 0x0000000a0e007223 */ /* 0x000fca000000000b */
[----:B------:R-:W-:-:S04]  /*1600*/  SHF.R.U32.HI R3, RZ, 0x17, R0 ;  /* 0x00000017ff037819 */ /* 0x000fc80000011600 */
[----:B------:R-:W-:-:S04]  /*1610*/  LOP3.LUT R3, R3, 0xff, RZ, 0xc0, !PT ;  /* 0x000000ff03037812 */ /* 0x000fc800078ec0ff */
[----:B------:R-:W-:-:S04]  /*1620*/  IADD3 R9, PT, PT, R3, R7, RZ ;  /* 0x0000000703097210 */ /* 0x000fc80007ffe0ff */
        /* <DEDUP_REMOVED lines=11> */
[C---:B------:R-:W-:Y:S01]  /*16e0*/  IADD3 R8, PT, PT, R9.reuse, 0x20, RZ ;  /* 0x0000002009087810 */ /* 0x040fe20007ffe0ff */
[CCC-:B------:R-:W-:Y:S01]  /*16f0*/  FFMA.RM R6, R14.reuse, R10.reuse, R11.reuse ;  /* 0x0000000a0e067223 */ /* 0x1c0fe2000000400b */
[----:B------:R-:W-:Y:S02]  /*1700*/  ISETP.NE.AND P2, PT, R9, RZ, PT ;  /* 0x000000ff0900720c */ /* 0x000fe40003f45270 */
[----:B------:R-:W-:Y:S01]  /*1710*/  LOP3.LUT R7, R3, 0x7fffff, RZ, 0xc0, !PT ;  /* 0x007fffff03077812 */ /* 0x000fe200078ec0ff */
[----:B------:R-:W-:Y:S01]  /*1720*/  FFMA.RP R3, R14, R10, R11 ;  /* 0x0000000a0e037223 */ /* 0x000fe2000000800b */
[----:B------:R-:W-:Y:S02]  /*1730*/  ISETP.NE.AND P1, PT, R9, RZ, PT ;  /* 0x000000ff0900720c */ /* 0x000fe40003f25270 */
[----:B------:R-:W-:Y:S02]  /*1740*/  LOP3.LUT R7, R7, 0x800000, RZ, 0xfc, !PT ;  /* 0x0080000007077812 */ /* 0x000fe400078efcff */
[----:B------:R-:W-:-:S02]  /*1750*/  IADD3 R9, PT, PT, -R9, RZ, RZ ;  /* 0x000000ff09097210 */ /* 0x000fc40007ffe1ff */
[----:B------:R-:W-:Y:S02]  /*1760*/  SHF.L.U32 R8, R7, R8, RZ ;  /* 0x0000000807087219 */ /* 0x000fe400000006ff */
[----:B------:R-:W-:Y:S02]  /*1770*/  FSETP.NEU.FTZ.AND P0, PT, R3, R6, PT ;  /* 0x000000060300720b */ /* 0x000fe40003f1d000 */
[----:B------:R-:W-:Y:S02]  /*1780*/  SEL R6, R9, RZ, P2 ;  /* 0x000000ff09067207 */ /* 0x000fe40001000000 */
[----:B------:R-:W-:Y:S02]  /*1790*/  ISETP.NE.AND P1, PT, R8, RZ, P1 ;  /* 0x000000ff0800720c */ /* 0x000fe40000f25270 */
[----:B------:R-:W-:Y:S02]  /*17a0*/  SHF.R.U32.HI R6, RZ, R6, R7 ;  /* 0x00000006ff067219 */ /* 0x000fe40000011607 */
[----:B------:R-:W-:-:S02]  /*17b0*/  PLOP3.LUT P0, PT, P0, P1, PT, 0xf8, 0x8f ;  /* 0x00000000008f781c */ /* 0x000fc40000703f70 */
[----:B------:R-:W-:Y:S02]  /*17c0*/  SHF.R.U32.HI R8, RZ, 0x1, R6 ;  /* 0x00000001ff087819 */ /* 0x000fe40000011606 */
[----:B------:R-:W-:-:S04]  /*17d0*/  SEL R3, RZ, 0x1, !P0 ;  /* 0x00000001ff037807 */ /* 0x000fc80004000000 */
[----:B------:R-:W-:-:S04]  /*17e0*/  LOP3.LUT R3, R3, 0x1, R8, 0xf8, !PT ;  /* 0x0000000103037812 */ /* 0x000fc800078ef808 */
[----:B------:R-:W-:-:S04]  /*17f0*/  LOP3.LUT R3, R3, R6, RZ, 0xc0, !PT ;  /* 0x0000000603037212 */ /* 0x000fc800078ec0ff */
[----:B------:R-:W-:-:S04]  /*1800*/  IADD3 R3, PT, PT, R8, R3, RZ ;  /* 0x0000000308037210 */ /* 0x000fc80007ffe0ff */
[----:B------:R-:W-:Y:S01]  /*1810*/  LOP3.LUT R0, R3, R0, RZ, 0xfc, !PT ;  /* 0x0000000003007212 */ /* 0x000fe200078efcff */
[----:B------:R-:W-:Y:S06]  /*1820*/  BRA `(.L_x_44) ;  /* 0x0000000000107947 */ /* 0x000fec0003800000 */
.L_x_43:
[----:B------:R-:W-:-:S04]  /*1830*/  LOP3.LUT R0, R0, 0x80000000, RZ, 0xc0, !PT ;  /* 0x8000000000007812 */ /* 0x000fc800078ec0ff */
[----:B------:R-:W-:Y:S01]  /*1840*/  LOP3.LUT R0, R0, 0x7f800000, RZ, 0xfc, !PT ;  /* 0x7f80000000007812 */ /* 0x000fe200078efcff */
[----:B------:R-:W-:Y:S06]  /*1850*/  BRA `(.L_x_44) ;  /* 0x0000000000047947 */ /* 0x000fec0003800000 */
.L_x_42:
[----:B------:R-:W-:-:S07]  /*1860*/  LEA R0, R7, R0, 0x17 ;  /* 0x0000000007007211 */ /* 0x000fce00078eb8ff */
.L_x_44:
[----:B------:R-:W-:Y:S05]  /*1870*/  BSYNC.RECONVERGENT B2 ;  /* 0x0000000000027941 */ /* 0x000fea0003800200 */
.L_x_41:
[----:B------:R-:W-:Y:S05]  /*1880*/  BRA `(.L_x_45) ;  /* 0x0000000000207947 */ /* 0x000fea0003800000 */
.L_x_40:
[----:B------:R-:W-:-:S04]  /*1890*/  LOP3.LUT R0, R3, 0x80000000, R0, 0x48, !PT ;  /* 0x8000000003007812 */ /* 0x000fc800078e4800 */
[----:B------:R-:W-:Y:S01]  /*18a0*/  LOP3.LUT R0, R0, 0x7f800000, RZ, 0xfc, !PT ;  /* 0x7f80000000007812 */ /* 0x000fe200078efcff */
[----:B------:R-:W-:Y:S06]  /*18b0*/  BRA `(.L_x_45) ;  /* 0x0000000000147947 */ /* 0x000fec0003800000 */
.L_x_39:
[----:B------:R-:W-:Y:S01]  /*18c0*/  LOP3.LUT R0, R3, 0x80000000, R0, 0x48, !PT ;  /* 0x8000000003007812 */ /* 0x000fe200078e4800 */
[----:B------:R-:W-:Y:S06]  /*18d0*/  BRA `(.L_x_45) ;  /* 0x00000000000c7947 */ /* 0x000fec0003800000 */
.L_x_38:
[----:B------:R-:W0:Y:S01]  /*18e0*/  MUFU.RSQ R0, -QNAN ;  /* 0xffc0000000007908 */ /* 0x000e220000001400 */
[----:B------:R-:W-:Y:S05]  /*18f0*/  BRA `(.L_x_45) ;  /* 0x0000000000047947 */ /* 0x000fea0003800000 */
.L_x_37:
[----:B------:R-:W-:-:S07]  /*1900*/  FADD.FTZ R0, R0, R3 ;  /* 0x0000000300007221 */ /* 0x000fce0000010000 */
.L_x_45:
[----:B------:R-:W-:Y:S05]  /*1910*/  BSYNC.RECONVERGENT B1 ;  /* 0x0000000000017941 */ /* 0x000fea0003800200 */
.L_x_35:
[----:B------:R-:W-:-:S04]  /*1920*/  HFMA2 R3, -RZ, RZ, 0, 0 ;  /* 0x00000000ff037431 */ /* 0x000fc800000001ff */
[----:B0-----:R-:W-:Y:S05]  /*1930*/  RET.REL.NODEC R2 `(_Z17undistored_kernalPhS_iiffffffff) ;  /* 0xffffffe402b07950 */ /* 0x001fea0003c3ffff */
.L_x_46:
        /* <DEDUP_REMOVED lines=12> */
.L_x_107:


//--------------------- .text._Z16baygr2bgr_kernalPhS_iiffff --------------------------
	.section	.text._Z16baygr2bgr_kernalPhS_iiffff,"ax",@progbits
	.align	128
        .global         _Z16baygr2bgr_kernalPhS_iiffff
        .type           _Z16baygr2bgr_kernalPhS_iiffff,@function
        .size           _Z16baygr2bgr_kernalPhS_iiffff,(.L_x_109 - _Z16baygr2bgr_kernalPhS_iiffff)
        .other          _Z16baygr2bgr_kernalPhS_iiffff,@"STO_CUDA_ENTRY STV_DEFAULT"
_Z16baygr2bgr_kernalPhS_iiffff:
.text._Z16baygr2bgr_kernalPhS_iiffff:
[----:B------:R-:W-:Y:S01]  /*0000*/  LDC R1, c[0x0][0x37c] ;  /* 0x0000df00ff017b82 */ /* 0x000fe20000000800 */
[----:B------:R-:W0:Y:S01]  /*0010*/  S2R R6, SR_TID.X ;  /* 0x0000000000067919 */ /* 0x000e220000002100 */
[----:B------:R-:W1:Y:S01]  /*0020*/  LDCU.64 UR6, c[0x0][0x390] ;  /* 0x00007200ff0677ac */ /* 0x000e620008000a00 */
[----:B------:R-:W2:Y:S01]  /*0030*/  S2R R4, SR_CTAID.X ;  /* 0x0000000000047919 */ /* 0x000ea20000002500 */
[----:B------:R-:W3:Y:S01]  /*0040*/  LDCU.64 UR8, c[0x0][0x380] ;  /* 0x00007000ff0877ac */ /* 0x000ee20008000a00 */
[----:B------:R-:W4:Y:S01]  /*0050*/  LDCU.64 UR4, c[0x0][0x358] ;  /* 0x00006b00ff0477ac */ /* 0x000f220008000a00 */
[C---:B0-----:R-:W-:Y:S02]  /*0060*/  LOP3.LUT R3, R6.reuse, 0x1, RZ, 0xc, !PT ;  /* 0x0000000106037812 */ /* 0x041fe400078e0cff */
[----:B------:R-:W-:Y:S02]  /*0070*/  LOP3.LUT R2, R6, 0x3fe, RZ, 0xc0, !PT ;  /* 0x000003fe06027812 */ /* 0x000fe400078ec0ff */
[C---:B--2---:R-:W-:Y:S01]  /*0080*/  LOP3.LUT R0, R4.reuse, 0x7ffffffe, RZ, 0xc0, !PT ;  /* 0x7ffffffe04007812 */ /* 0x044fe200078ec0ff */
[----:B------:R-:W-:Y:S01]  /*0090*/  IMAD.IADD R3, R3, 0x1, R6 ;  /* 0x0000000103037824 */ /* 0x000fe200078e0206 */
[----:B------:R-:W-:-:S02]  /*00a0*/  LOP3.LUT R7, R4, 0x1, RZ, 0xfc, !PT ;  /* 0x0000000104077812 */ /* 0x000fc400078efcff */
[----:B------:R-:W-:Y:S01]  /*00b0*/  LOP3.LUT R5, R0, 0x1, R6, 0xf8, !PT ;  /* 0x0000000100057812 */ /* 0x000fe200078ef806 */
[----:B-1----:R-:W-:Y:S02]  /*00c0*/  IMAD R3, R3, UR6, R0 ;  /* 0x0000000603037c24 */ /* 0x002fe4000f8e0200 */
[----:B------:R-:W-:Y:S02]  /*00d0*/  IMAD R7, R2, UR6, R7 ;  /* 0x0000000602077c24 */ /* 0x000fe4000f8e0207 */
[----:B------:R-:W-:Y:S01]  /*00e0*/  IMAD R5, R6, UR6, R5 ;  /* 0x0000000606057c24 */ /* 0x000fe2000f8e0205 */
[----:B---3--:R-:W-:Y:S01]  /*00f0*/  IADD3 R2, P0, PT, R3, UR8, RZ ;  /* 0x0000000803027c10 */ /* 0x008fe2000ff1e0ff */
[----:B------:R-:W0:Y:S01]  /*0100*/  LDCU UR6, c[0x0][0x39c] ;  /* 0x00007380ff0677ac */ /* 0x000e220008000800 */
[----:B------:R-:W-:Y:S02]  /*0110*/  IADD3 R10, P2, PT, R7, UR8, RZ ;  /* 0x00000008070a7c10 */ /* 0x000fe4000ff5e0ff */
[----:B------:R-:W-:-:S02]  /*0120*/  IADD3 R8, P1, PT, R5, UR8, RZ ;  /* 0x0000000805087c10 */ /* 0x000fc4000ff3e0ff */
[----:B------:R-:W-:Y:S02]  /*0130*/  LEA.HI.X.SX32 R11, R7, UR9, 0x1, P2 ;  /* 0x00000009070b7c11 */ /* 0x000fe400090f0eff */
[----:B------:R-:W-:Y:S02]  /*0140*/  LEA.HI.X.SX32 R3, R3, UR9, 0x1, P0 ;  /* 0x0000000903037c11 */ /* 0x000fe400080f0eff */
[----:B------:R-:W-:Y:S01]  /*0150*/  LEA.HI.X.SX32 R9, R5, UR9, 0x1, P1 ;  /* 0x0000000905097c11 */ /* 0x000fe200088f0eff */
[----:B----4-:R-:W2:Y:S01]  /*0160*/  LDG.E.U8 R10, desc[UR4][R10.64] ;  /* 0x000000040a0a7981 */ /* 0x010ea2000c1e1100 */
[----:B------:R-:W1:Y:S03]  /*0170*/  LDCU.64 UR8, c[0x0][0x3a0] ;  /* 0x00007400ff0877ac */ /* 0x000e660008000a00 */
[----:B------:R-:W3:Y:S04]  /*0180*/  LDG.E.U8 R2, desc[UR4][R2.64] ;  /* 0x0000000402027981 */ /* 0x000ee8000c1e1100 */
[----:B------:R-:W4:Y:S01]  /*0190*/  LDG.E.U8 R8, desc[UR4][R8.64] ;  /* 0x0000000408087981 */ /* 0x000f22000c1e1100 */
[----:B------:R-:W-:Y:S01]  /*01a0*/  IADD3 R6, PT, PT, -R6, UR7, RZ ;  /* 0x0000000706067c10 */ /* 0x000fe2000fffe1ff */
[----:B------:R-:W-:Y:S01]  /*01b0*/  BSSY.RECONVERGENT B0, `(.L_x_47) ;  /* 0x0000055000007945 */ /* 0x000fe20003800200 */
[----:B--2---:R-:W-:-:S02]  /*01c0*/  I2FP.F32.U32 R7, R10 ;  /* 0x0000000a00077245 */ /* 0x004fc40000201000 */
[----:B---3--:R-:W-:-:S03]  /*01d0*/  I2FP.F32.U32 R0, R2 ;  /* 0x0000000200007245 */ /* 0x008fc60000201000 */
[----:B0-----:R-:W-:Y:S01]  /*01e0*/  FMUL R14, R7, UR6 ;  /* 0x00000006070e7c20 */ /* 0x001fe20008400000 */
[----:B----4-:R-:W-:Y:S01]  /*01f0*/  I2FP.F32.U32 R5, R8 ;  /* 0x0000000800057245 */ /* 0x010fe20000201000 */
[----:B-1----:R-:W-:Y:S01]  /*0200*/  FMUL R7, R0, UR9 ;  /* 0x0000000900077c20 */ /* 0x002fe20008400000 */
[----:B------:R-:W-:-:S03]  /*0210*/  IMAD.MOV.U32 R8, RZ, RZ, RZ ;  /* 0x000000ffff087224 */ /* 0x000fc600078e00ff */
[----:B------:R-:W-:-:S05]  /*0220*/  FMUL R12, R5, UR8 ;  /* 0x00000008050c7c20 */ /* 0x000fca0008400000 */
[CCC-:B------:R-:W-:Y:S02]  /*0230*/  FMNMX3 R5, R14.reuse, R12.reuse, R7.reuse, !PT ;  /* 0x0000000c0e057276 */ /* 0x1c0fe40007800007 */
[----:B------:R-:W-:-:S05]  /*0240*/  FMNMX3 R0, R14, R12, R7, PT ;  /* 0x0000000c0e007276 */ /* 0x000fca0003800007 */
[----:B------:R-:W-:-:S05]  /*0250*/  FADD R0, R5, -R0 ;  /* 0x8000000005007221 */ /* 0x000fca0000000000 */
[----:B------:R-:W-:-:S13]  /*0260*/  FSETP.NEU.AND P0, PT, R0, RZ, PT ;  /* 0x000000ff0000720b */ /* 0x000fda0003f0d000 */
[----:B------:R-:W-:Y:S05]  /*0270*/  @!P0 BRA `(.L_x_48) ;  /* 0x0000000400208947 */ /* 0x000fea0003800000 */
[----:B------:R-:W-:-:S13]  /*0280*/  FSETP.NEU.AND P0, PT, R5, R14, PT ;  /* 0x0000000e0500720b */ /* 0x000fda0003f0d000 */
[----:B------:R-:W-:Y:S05]  /*0290*/  @P0 BRA `(.L_x_49) ;  /* 0x00000000008c0947 */ /* 0x000fea0003800000 */
[----:B------:R-:W-:-:S13]  /*02a0*/  FSETP.GE.AND P0, PT, R12, R7, PT ;  /* 0x000000070c00720b */ /* 0x000fda0003f06000 */
[----:B------:R-:W-:Y:S05]  /*02b0*/  @!P0 BRA `(.L_x_50) ;  /* 0x0000000000408947 */ /* 0x000fea0003800000 */
[----:B------:R-:W0:Y:S01]  /*02c0*/  MUFU.RCP R9, R0 ;  /* 0x0000000000097308 */ /* 0x000e220000001000 */
[----:B------:R-:W-:Y:S01]  /*02d0*/  FADD R3, -R7, R12 ;  /* 0x0000000c07037221 */ /* 0x000fe20000000100 */
[----:B------:R-:W-:Y:S03]  /*02e0*/  BSSY.RECONVERGENT B1, `(.L_x_51) ;  /* 0x000000c000017945 */ /* 0x000fe60003800200 */
[----:B------:R-:W-:-:S04]  /*02f0*/  FMUL R3, R3, 60 ;  /* 0x4270000003037820 */ /* 0x000fc80000400000 */
[----:B------:R-:W1:Y:S01]  /*0300*/  FCHK P0, R3, R0 ;  /* 0x0000000003007302 */ /* 0x000e620000000000 */
[----:B0-----:R-:W-:-:S04]  /*0310*/  FFMA R2, -R0, R9, 1 ;  /* 0x3f80000000027423 */ /* 0x001fc80000000109 */
[----:B------:R-:W-:-:S04]  /*0320*/  FFMA R2, R9, R2, R9 ;  /* 0x0000000209027223 */ /* 0x000fc80000000009 */
[----:B------:R-:W-:-:S04]  /*0330*/  FFMA R7, R3, R2, RZ ;  /* 0x0000000203077223 */ /* 0x000fc800000000ff */
[----:B------:R-:W-:-:S04]  /*0340*/  FFMA R8, -R0, R7, R3 ;  /* 0x0000000700087223 */ /* 0x000fc80000000103 */
[----:B------:R-:W-:Y:S01]  /*0350*/  FFMA R8, R2, R8, R7 ;  /* 0x0000000802087223 */ /* 0x000fe20000000007 */
[----:B-1----:R-:W-:Y:S06]  /*0360*/  @!P0 BRA `(.L_x_52) ;  /* 0x00000000000c8947 */ /* 0x002fec0003800000 */
[----:B------:R-:W-:-:S07]  /*0370*/  MOV R10, 0x390 ;  /* 0x00000390000a7802 */ /* 0x000fce0000000f00 */
[----:B------:R-:W-:Y:S05]  /*0380*/  CALL.REL.NOINC `($__internal_4_$__cuda_sm3x_div_rn_noftz_f32_slowpath) ;  /* 0x0000000c00d07944 */ /* 0x000fea0003c00000 */
[----:B------:R-:W-:-:S07]  /*0390*/  IMAD.MOV.U32 R8, RZ, RZ, R2 ;  /* 0x000000ffff087224 */ /* 0x000fce00078e0002 */
.L_x_52:
[----:B------:R-:W-:Y:S05]  /*03a0*/  BSYNC.RECONVERGENT B1 ;  /* 0x0000000000017941 */ /* 0x000fea0003800200 */
.L_x_51:
[----:B------:R-:W-:Y:S05]  /*03b0*/  BRA `(.L_x_48) ;  /* 0x0000000000d07947 */ /* 0x000fea0003800000 */
.L_x_50:
        /* <DEDUP_REMOVED lines=14> */
.L_x_54:
[----:B------:R-:W-:Y:S05]  /*04a0*/  BSYNC.RECONVERGENT B1 ;  /* 0x0000000000017941 */ /* 0x000fea0003800200 */
.L_x_53:
[----:B------:R-:W-:Y:S01]  /*04b0*/  FADD R8, R8, 360 ;  /* 0x43b4000008087421 */ /* 0x000fe20000000000 */
[----:B------:R-:W-:Y:S06]  /*04c0*/  BRA `(.L_x_48) ;  /* 0x00000000008c7947 */ /* 0x000fec0003800000 */
.L_x_49:
[----:B------:R-:W-:-:S13]  /*04d0*/  FSETP.NEU.AND P0, PT, R5, R12, PT ;  /* 0x0000000c0500720b */ /* 0x000fda0003f0d000 */
[----:B------:R-:W-:Y:S05]  /*04e0*/  @P0 BRA `(.L_x_55) ;  /* 0x0000000000440947 */ /* 0x000fea0003800000 */
[----:B------:R-:W0:Y:S01]  /*04f0*/  MUFU.RCP R9, R0 ;  /* 0x0000000000097308 */ /* 0x000e220000001000 */
[----:B------:R-:W-:Y:S01]  /*0500*/  FADD R7, R7, -R14 ;  /* 0x8000000e07077221 */ /* 0x000fe20000000000 */
        /* <DEDUP_REMOVED lines=12> */
.L_x_57:
[----:B------:R-:W-:Y:S05]  /*05d0*/  BSYNC.RECONVERGENT B1 ;  /* 0x0000000000017941 */ /* 0x000fea0003800200 */
.L_x_56:
[----:B------:R-:W-:Y:S01]  /*05e0*/  FADD R8, R8, 120 ;  /* 0x42f0000008087421 */ /* 0x000fe20000000000 */
[----:B------:R-:W-:Y:S06]  /*05f0*/  BRA `(.L_x_48) ;  /* 0x0000000000407947 */ /* 0x000fec0003800000 */
.L_x_55:
        /* <DEDUP_REMOVED lines=14> */
.L_x_59:
[----:B------:R-:W-:Y:S05]  /*06e0*/  BSYNC.RECONVERGENT B1 ;  /* 0x0000000000017941 */ /* 0x000fea0003800200 */
.L_x_58:
[----:B------:R-:W-:-:S07]  /*06f0*/  FADD R8, R8, 240 ;  /* 0x4370000008087421 */ /* 0x000fce0000000000 */
.L_x_48:
[----:B------:R-:W-:Y:S05]  /*0700*/  BSYNC.RECONVERGENT B0 ;  /* 0x0000000000007941 */ /* 0x000fea0003800200 */
.L_x_47:
[----:B------:R-:W0:Y:S01]  /*0710*/  MUFU.RCP R2, R5 ;  /* 0x0000000500027308 */ /* 0x000e220000001000 */
[----:B------:R-:W-:Y:S07]  /*0720*/  BSSY.RECONVERGENT B0, `(.L_x_60) ;  /* 0x000000d000007945 */ /* 0x000fee0003800200 */
[----:B------:R-:W1:Y:S01]  /*0730*/  FCHK P0, R0, R5 ;  /* 0x0000000500007302 */ /* 0x000e620000000000 */
[----:B0-----:R-:W-:-:S04]  /*0740*/  FFMA R3, -R5, R2, 1 ;  /* 0x3f80000005037423 */ /* 0x001fc80000000102 */
[----:B------:R-:W-:-:S04]  /*0750*/  FFMA R3, R2, R3, R2 ;  /* 0x0000000302037223 */ /* 0x000fc80000000002 */
[----:B------:R-:W-:-:S04]  /*0760*/  FFMA R2, R0, R3, RZ ;  /* 0x0000000300027223 */ /* 0x000fc800000000ff */
[----:B------:R-:W-:-:S04]  /*0770*/  FFMA R7, -R5, R2, R0 ;  /* 0x0000000205077223 */ /* 0x000fc80000000100 */
[----:B------:R-:W-:Y:S01]  /*0780*/  FFMA R7, R3, R7, R2 ;  /* 0x0000000703077223 */ /* 0x000fe20000000002 */
[----:B-1----:R-:W-:Y:S06]  /*0790*/  @!P0 BRA `(.L_x_61) ;  /* 0x0000000000148947 */ /* 0x002fec0003800000 */
[----:B------:R-:W-:Y:S01]  /*07a0*/  MOV R3, R0 ;  /* 0x0000000000037202 */ /* 0x000fe20000000f00 */
[----:B------:R-:W-:Y:S01]  /*07b0*/  IMAD.MOV.U32 R0, RZ, RZ, R5 ;  /* 0x000000ffff007224 */ /* 0x000fe200078e0005 */
[----:B------:R-:W-:-:S07]  /*07c0*/  MOV R10, 0x7e0 ;  /* 0x000007e0000a7802 */ /* 0x000fce0000000f00 */
[----:B------:R-:W-:Y:S05]  /*07d0*/  CALL.REL.NOINC `($__internal_4_$__cuda_sm3x_div_rn_noftz_f32_slowpath) ;  /* 0x0000000800bc7944 */ /* 0x000fea0003c00000 */
[----:B------:R-:W-:-:S07]  /*07e0*/  IMAD.MOV.U32 R7, RZ, RZ, R2 ;  /* 0x000000ffff077224 */ /* 0x000fce00078e0002 */
.L_x_61:
[----:B------:R-:W-:Y:S05]  /*07f0*/  BSYNC.RECONVERGENT B0 ;  /* 0x0000000000007941 */ /* 0x000fea0003800200 */
.L_x_60:
[----:B------:R-:W0:Y:S01]  /*0800*/  MUFU.RCP64H R3, 60 ;  /* 0x404e000000037908 */ /* 0x000e220000001800 */
[----:B------:R-:W-:Y:S01]  /*0810*/  IMAD.MOV.U32 R12, RZ, RZ, 0x0 ;  /* 0x00000000ff0c7424 */ /* 0x000fe200078e00ff */
[----:B------:R-:W1:Y:S01]  /*0820*/  LDCU UR6, c[0x0][0x398] ;  /* 0x00007300ff0677ac */ /* 0x000e620008000800 */
[----:B------:R-:W-:Y:S01]  /*0830*/  IMAD.MOV.U32 R13, RZ, RZ, 0x404e0000 ;  /* 0x404e0000ff0d7424 */ /* 0x000fe200078e00ff */
[----:B------:R-:W-:Y:S01]  /*0840*/  FSETP.NEU.AND P0, PT, R5, RZ, PT ;  /* 0x000000ff0500720b */ /* 0x000fe20003f0d000 */
[----:B------:R-:W-:Y:S01]  /*0850*/  IMAD.MOV.U32 R2, RZ, RZ, 0x1 ;  /* 0x00000001ff027424 */ /* 0x000fe200078e00ff */
[----:B------:R-:W-:Y:S02]  /*0860*/  BSSY.RECONVERGENT B0, `(.L_x_62) ;  /* 0x0000015000007945 */ /* 0x000fe40003800200 */
[----:B------:R-:W2:Y:S01]  /*0870*/  F2F.F64.F32 R8, R8 ;  /* 0x0000000800087310 */ /* 0x000ea20000201800 */
[----:B------:R-:W-:-:S05]  /*0880*/  FSEL R7, R7, RZ, P0 ;  /* 0x000000ff07077208 */ /* 0x000fca0000000000 */
[----:B------:R-:W-:Y:S01]  /*0890*/  FADD R0, -R7, 1 ;  /* 0x3f80000007007421 */ /* 0x000fe20000000100 */
[----:B0-----:R-:W-:Y:S01]  /*08a0*/  DFMA R10, R2, -R12, 1 ;  /* 0x3ff00000020a742b */ /* 0x001fe2000000080c */
[----:B-1----:R-:W-:Y:S02]  /*08b0*/  FSETP.LE.AND P0, PT, RZ, UR6, PT ;  /* 0x00000006ff007c0b */ /* 0x002fe4000bf03000 */
[----:B--2---:R-:W-:-:S05]  /*08c0*/  FSETP.GEU.AND P2, PT, |R9|, 6.5827683646048100446e-37, PT ;  /* 0x036000000900780b */ /* 0x004fca0003f4e200 */
[----:B------:R-:W-:Y:S01]  /*08d0*/  DFMA R10, R10, R10, R10 ;  /* 0x0000000a0a0a722b */ /* 0x000fe2000000000a */
[----:B------:R-:W-:-:S05]  /*08e0*/  FSEL R0, R7, R0, !P0 ;  /* 0x0000000007007208 */ /* 0x000fca0004000000 */
[----:B------:R-:W-:Y:S02]  /*08f0*/  FFMA R0, R0, UR6, R7 ;  /* 0x0000000600007c23 */ /* 0x000fe40008000007 */
[----:B------:R-:W-:-:S08]  /*0900*/  DFMA R10, R2, R10, R2 ;  /* 0x0000000a020a722b */ /* 0x000fd00000000002 */
[----:B------:R-:W-:-:S08]  /*0910*/  DFMA R2, R10, -R12, 1 ;  /* 0x3ff000000a02742b */ /* 0x000fd0000000080c */
[----:B------:R-:W-:-:S08]  /*0920*/  DFMA R2, R10, R2, R10 ;  /* 0x000000020a02722b */ /* 0x000fd0000000000a */
[----:B------:R-:W-:-:S08]  /*0930*/  DMUL R10, R8, R2 ;  /* 0x00000002080a7228 */ /* 0x000fd00000000000 */
[----:B------:R-:W-:-:S08]  /*0940*/  DFMA R12, R10, -60, R8 ;  /* 0xc04e00000a0c782b */ /* 0x000fd00000000008 */
[----:B------:R-:W-:-:S10]  /*0950*/  DFMA R2, R2, R12, R10 ;  /* 0x0000000c0202722b */ /* 0x000fd4000000000a */
[----:B------:R-:W-:-:S05]  /*0960*/  FFMA R10, RZ, 3.21875, R3 ;  /* 0x404e0000ff0a7823 */ /* 0x000fca0000000003 */
[----:B------:R-:W-:-:S13]  /*0970*/  FSETP.GT.AND P1, PT, |R10|, 1.469367938527859385e-39, PT ;  /* 0x001000000a00780b */ /* 0x000fda0003f24200 */
[----:B------:R-:W-:Y:S05]  /*0980*/  @P1 BRA P2, `(.L_x_63) ;  /* 0x0000000000081947 */ /* 0x000fea0001000000 */
[----:B------:R-:W-:-:S07]  /*0990*/  MOV R12, 0x9b0 ;  /* 0x000009b0000c7802 */ /* 0x000fce0000000f00 */
[----:B------:R-:W-:Y:S05]  /*09a0*/  CALL.REL.NOINC `($__internal_3_$__cuda_sm20_div_rn_f64_full) ;  /* 0x0000000400087944 */ /* 0x000fea0003c00000 */
.L_x_63:
[----:B------:R-:W-:Y:S05]  /*09b0*/  BSYNC.RECONVERGENT B0 ;  /* 0x0000000000007941 */ /* 0x000fea0003800200 */
.L_x_62:
[----:B------:R-:W0:Y:S01]  /*09c0*/  F2I.F64.TRUNC R11, R2 ;  /* 0x00000002000b7311 */ /* 0x000e22000030d100 */
[----:B------:R-:W-:Y:S01]  /*09d0*/  FADD R10, -R0, 1 ;  /* 0x3f800000000a7421 */ /* 0x000fe20000000100 */
[----:B------:R-:W-:Y:S03]  /*09e0*/  BSSY.RECONVERGENT B0, `(.L_x_64) ;  /* 0x000002a000007945 */ /* 0x000fe60003800200 */
[----:B------:R-:W-:-:S03]  /*09f0*/  FMUL R10, R5, R10 ;  /* 0x0000000a050a7220 */ /* 0x000fc60000400000 */
[----:B0-----:R-:W0:Y:S01]  /*0a00*/  I2F.F64 R8, R11 ;  /* 0x0000000b00087312 */ /* 0x001e220000201c00 */
[----:B------:R-:W-:Y:S01]  /*0a10*/  ISETP.GT.AND P0, PT, R11, 0x2, PT ;  /* 0x000000020b00780c */ /* 0x000fe20003f04270 */
[----:B0-----:R-:W-:-:S10]  /*0a20*/  DADD R8, -R8, R2 ;  /* 0x0000000008087229 */ /* 0x001fd40000000102 */
[----:B------:R-:W0:Y:S02]  /*0a30*/  F2F.F32.F64 R9, R8 ;  /* 0x0000000800097310 */ /* 0x000e240000301000 */
[----:B0-----:R-:W-:Y:S01]  /*0a40*/  FADD R7, -R9, 1 ;  /* 0x3f80000009077421 */ /* 0x001fe20000000100 */
[----:B------:R-:W-:-:S03]  /*0a50*/  FFMA R12, -R0, R9, 1 ;  /* 0x3f800000000c7423 */ /* 0x000fc60000000109 */
[----:B------:R-:W-:Y:S01]  /*0a60*/  FFMA R0, -R0, R7, 1 ;  /* 0x3f80000000007423 */ /* 0x000fe20000000107 */
[----:B------:R-:W-:-:S03]  /*0a70*/  FMUL R12, R5, R12 ;  /* 0x0000000c050c7220 */ /* 0x000fc60000400000 */
[----:B------:R-:W-:Y:S01]  /*0a80*/  FMUL R2, R5, R0 ;  /* 0x0000000005027220 */ /* 0x000fe20000400000 */
[----:B------:R-:W-:Y:S06]  /*0a90*/  @P0 BRA `(.L_x_65) ;  /* 0x0000000000380947 */ /* 0x000fec0003800000 */
[----:B------:R-:W-:Y:S01]  /*0aa0*/  ISETP.NE.AND P0, PT, R11, 0x1, PT ;  /* 0x000000010b00780c */ /* 0x000fe20003f05270 */
[----:B------:R-:W-:Y:S01]  /*0ab0*/  IMAD.MOV.U32 R0, RZ, RZ, R12 ;  /* 0x000000ffff007224 */ /* 0x000fe200078e000c */
[----:B------:R-:W-:Y:S01]  /*0ac0*/  MOV R7, R5 ;  /* 0x0000000500077202 */ /* 0x000fe20000000f00 */
[----:B------:R-:W-:-:S10]  /*0ad0*/  IMAD.MOV.U32 R8, RZ, RZ, R10 ;  /* 0x000000ffff087224 */ /* 0x000fd400078e000a */
[----:B------:R-:W-:Y:S05]  /*0ae0*/  @!P0 BRA `(.L_x_66) ;  /* 0x0000000000648947 */ /* 0x000fea0003800000 */
[----:B------:R-:W-:Y:S01]  /*0af0*/  ISETP.NE.AND P0, PT, R11, 0x2, PT ;  /* 0x000000020b00780c */ /* 0x000fe20003f05270 */
[----:B------:R-:W-:Y:S02]  /*0b00*/  IMAD.MOV.U32 R0, RZ, RZ, R5 ;  /* 0x000000ffff007224 */ /* 0x000fe400078e0005 */
[----:B------:R-:W-:Y:S02]  /*0b10*/  IMAD.MOV.U32 R7, RZ, RZ, R2 ;  /* 0x000000ffff077224 */ /* 0x000fe400078e0002 */
[----:B------:R-:W-:-:S08]  /*0b20*/  IMAD.MOV.U32 R8, RZ, RZ, R10 ;  /* 0x000000ffff087224 */ /* 0x000fd000078e000a */
[----:B------:R-:W-:Y:S05]  /*0b30*/  @P0 BRA `(.L_x_66) ;  /* 0x0000000000500947 */ /* 0x000fea0003800000 */
[----:B------:R-:W-:Y:S01]  /*0b40*/  IMAD.MOV.U32 R0, RZ, RZ, R10 ;  /* 0x000000ffff007224 */ /* 0x000fe200078e000a */
[----:B------:R-:W-:Y:S01]  /*0b50*/  MOV R8, R2 ;  /* 0x0000000200087202 */ /* 0x000fe20000000f00 */
[----:B------:R-:W-:Y:S01]  /*0b60*/  IMAD.MOV.U32 R7, RZ, RZ, R5 ;  /* 0x000000ffff077224 */ /* 0x000fe200078e0005 */
[----:B------:R-:W-:Y:S06]  /*0b70*/  BRA `(.L_x_66) ;  /* 0x0000000000407947 */ /* 0x000fec0003800000 */
.L_x_65:
[----:B------:R-:W-:Y:S01]  /*0b80*/  ISETP.NE.AND P0, PT, R11, 0x3, PT ;  /* 0x000000030b00780c */ /* 0x000fe20003f05270 */
[----:B------:R-:W-:Y:S02]  /*0b90*/  IMAD.MOV.U32 R0, RZ, RZ, R10 ;  /* 0x000000ffff007224 */ /* 0x000fe400078e000a */
[----:B------:R-:W-:Y:S02]  /*0ba0*/  IMAD.MOV.U32 R7, RZ, RZ, R12 ;  /* 0x000000ffff077224 */ /* 0x000fe400078e000c */
[----:B------:R-:W-:-:S08]  /*0bb0*/  IMAD.MOV.U32 R8, RZ, RZ, R5 ;  /* 0x000000ffff087224 */ /* 0x000fd000078e0005 */
[----:B------:R-:W-:Y:S05]  /*0bc0*/  @!P0 BRA `(.L_x_66) ;  /* 0x00000000002c8947 */ /* 0x000fea0003800000 */
[----:B------:R-:W-:Y:S01]  /*0bd0*/  ISETP.NE.AND P0, PT, R11, 0x4, PT ;  /* 0x000000040b00780c */ /* 0x000fe20003f05270 */
[----:B------:R-:W-:Y:S02]  /*0be0*/  IMAD.MOV.U32 R0, RZ, RZ, R2 ;  /* 0x000000ffff007224 */ /* 0x000fe400078e0002 */
[----:B------:R-:W-:Y:S02]  /*0bf0*/  IMAD.MOV.U32 R7, RZ, RZ, R10 ;  /* 0x000000ffff077224 */ /* 0x000fe400078e000a */
[----:B------:R-:W-:-:S08]  /*0c00*/  IMAD.MOV.U32 R8, RZ, RZ, R5 ;  /* 0x000000ffff087224 */ /* 0x000fd000078e0005 */
[----:B------:R-:W-:Y:S05]  /*0c10*/  @!P0 BRA `(.L_x_66) ;  /* 0x0000000000188947 */ /* 0x000fea0003800000 */
[----:B------:R-:W-:Y:S01]  /*0c20*/  ISETP.NE.AND P0, PT, R11, 0x5, PT ;  /* 0x000000050b00780c */ /* 0x000fe20003f05270 */
[----:B------:R-:W-:Y:S01]  /*0c30*/  IMAD.MOV.U32 R8, RZ, RZ, R10 ;  /* 0x000000ffff087224 */ /* 0x000fe200078e000a */
[----:B------:R-:W-:Y:S01]  /*0c40*/  MOV R7, R2 ;  /* 0x0000000200077202 */ /* 0x000fe20000000f00 */
[----:B------:R-:W-:-:S10]  /*0c50*/  IMAD.MOV.U32 R0, RZ, RZ, R5 ;  /* 0x000000ffff007224 */ /* 0x000fd400078e0005 */
[----:B------:R-:W-:Y:S02]  /*0c60*/  @!P0 IMAD.MOV.U32 R7, RZ, RZ, R10 ;  /* 0x000000ffff078224 */ /* 0x000fe400078e000a */
[----:B------:R-:W-:-:S07]  /*0c70*/  @!P0 IMAD.MOV.U32 R8, RZ, RZ, R12 ;  /* 0x000000ffff088224 */ /* 0x000fce00078e000c */
.L_x_66:
[----:B------:R-:W-:Y:S05]  /*0c80*/  BSYNC.RECONVERGENT B0 ;  /* 0x0000000000007941 */ /* 0x000fea0003800200 */
.L_x_64:
[----:B------:R-:W0:Y:S01]  /*0c90*/  LDCU UR8, c[0x0][0x390] ;  /* 0x00007200ff0877ac */ /* 0x000e220008000800 */
[----:B------:R-:W1:Y:S01]  /*0ca0*/  F2I.TRUNC.NTZ R8, R8 ;  /* 0x0000000800087305 */ /* 0x000e62000020f100 */
[----:B------:R-:W2:Y:S07]  /*0cb0*/  LDCU.64 UR6, c[0x0][0x388] ;  /* 0x00007100ff0677ac */ /* 0x000eae0008000a00 */
[----:B------:R-:W3:Y:S08]  /*0cc0*/  F2I.TRUNC.NTZ R7, R7 ;  /* 0x0000000700077305 */ /* 0x000ef0000020f100 */
[----:B------:R-:W4:Y:S01]  /*0cd0*/  F2I.TRUNC.NTZ R0, R0 ;  /* 0x0000000000007305 */ /* 0x000f22000020f100 */
[----:B0-----:R-:W-:-:S02]  /*0ce0*/  IADD3 R3, PT, PT, -R4, UR8, RZ ;  /* 0x0000000804037c10 */ /* 0x001fc4000fffe1ff */
[----:B-1----:R-:W-:-:S03]  /*0cf0*/  VIMNMX R4, PT, PT, RZ, R8, !PT ;  /* 0x00000008ff047248 */ /* 0x002fc60007fe0100 */
[----:B------:R-:W-:Y:S01]  /*0d00*/  IMAD R3, R6, UR8, R3 ;  /* 0x0000000806037c24 */ /* 0x000fe2000f8e0203 */
[----:B---3--:R-:W-:Y:S02]  /*0d10*/  VIMNMX R6, PT, PT, RZ, R7, !PT ;  /* 0x00000007ff067248 */ /* 0x008fe40007fe0100 */
[----:B------:R-:W-:Y:S01]  /*0d20*/  VIMNMX R5, PT, PT, R4, 0xff, PT ;  /* 0x000000ff04057848 */ /* 0x000fe20003fe0100 */
[----:B------:R-:W-:Y:S01]  /*0d30*/  IMAD R3, R3, 0x3, RZ ;  /* 0x0000000303037824 */ /* 0x000fe200078e02ff */
[----:B------:R-:W-:-:S04]  /*0d40*/  VIMNMX R7, PT, PT, R6, 0xff, PT ;  /* 0x000000ff06077848 */ /* 0x000fc80003fe0100 */
[C---:B--2---:R-:W-:Y:S02]  /*0d50*/  IADD3 R2, P0, PT, R3.reuse, UR6, RZ ;  /* 0x0000000603027c10 */ /* 0x044fe4000ff1e0ff */
[----:B----4-:R-:W-:Y:S02]  /*0d60*/  VIMNMX R9, PT, PT, RZ, R0, !PT ;  /* 0x00000000ff097248 */ /* 0x010fe40007fe0100 */
[----:B------:R-:W-:Y:S02]  /*0d70*/  LEA.HI.X.SX32 R3, R3, UR7, 0x1, P0 ;  /* 0x0000000703037c11 */ /* 0x000fe400080f0eff */
[----:B------:R-:W-:-:S03]  /*0d80*/  VIMNMX R9, PT, PT, R9, 0xff, PT ;  /* 0x000000ff09097848 */ /* 0x000fc60003fe0100 */
[----:B------:R-:W-:Y:S04]  /*0d90*/  STG.E.U8 desc[UR4][R2.64], R5 ;  /* 0x0000000502007986 */ /* 0x000fe8000c101104 */
[----:B------:R-:W-:Y:S04]  /*0da0*/  STG.E.U8 desc[UR4][R2.64+0x1], R7 ;  /* 0x0000010702007986 */ /* 0x000fe8000c101104 */
[----:B------:R-:W-:Y:S01]  /*0db0*/  STG.E.U8 desc[UR4][R2.64+0x2], R9 ;  /* 0x0000020902007986 */ /* 0x000fe2000c101104 */
[----:B------:R-:W-:Y:S05]  /*0dc0*/  EXIT ;  /* 0x000000000000794d */ /* 0x000fea0003800000 */
        .weak           $__internal_3_$__cuda_sm20_div_rn_f64_full
        .type           $__internal_3_$__cuda_sm20_div_rn_f64_full,@function
        .size           $__internal_3_$__cuda_sm20_div_rn_f64_full,($__internal_4_$__cuda_sm3x_div_rn_noftz_f32_slowpath - $__internal_3_$__cuda_sm20_div_rn_f64_full)
$__internal_3_$__cuda_sm20_div_rn_f64_full:
[----:B------:R-:W-:Y:S02]  /*0dd0*/  IMAD.MOV.U32 R3, RZ, RZ, 0x3ffe0000 ;  /* 0x3ffe0000ff037424 */ /* 0x000fe400078e00ff */
[----:B------:R-:W-:Y:S02]  /*0de0*/  HFMA2 R14, -RZ, RZ, 0, 5.9604644775390625e-08 ;  /* 0x00000001ff0e7431 */ /* 0x000fe400000001ff */
[----:B------:R-:W-:Y:S01]  /*0df0*/  IMAD.MOV.U32 R2, RZ, RZ, 0x0 ;  /* 0x00000000ff027424 */ /* 0x000fe200078e00ff */
[C---:B------:R-:W-:Y:S01]  /*0e00*/  FSETP.GEU.AND P1, PT, |R9|.reuse, 1.469367938527859385e-39, PT ;  /* 0x001000000900780b */ /* 0x040fe20003f2e200 */
[----:B------:R-:W0:Y:S01]  /*0e10*/  MUFU.RCP64H R15, R3 ;  /* 0x00000003000f7308 */ /* 0x000e220000001800 */
[----:B------:R-:W-:Y:S01]  /*0e20*/  LOP3.LUT R7, R9, 0x7ff00000, RZ, 0xc0, !PT ;  /* 0x7ff0000009077812 */ /* 0x000fe200078ec0ff */
[----:B------:R-:W-:Y:S01]  /*0e30*/  IMAD.MOV.U32 R13, RZ, RZ, 0x1ca00000 ;  /* 0x1ca00000ff0d7424 */ /* 0x000fe200078e00ff */
[----:B------:R-:W-:Y:S01]  /*0e40*/  BSSY.RECONVERGENT B1, `(.L_x_67) ;  /* 0x0000044000017945 */ /* 0x000fe20003800200 */
[----:B------:R-:W-:Y:S01]  /*0e50*/  IMAD.MOV.U32 R21, RZ, RZ, 0x40400000 ;  /* 0x40400000ff157424 */ /* 0x000fe200078e00ff */
[----:B------:R-:W-:Y:S01]  /*0e60*/  ISETP.GE.U32.AND P0, PT, R7, 0x40400000, PT ;  /* 0x404000000700780c */ /* 0x000fe20003f06070 */
[----:B------:R-:W-:-:S02]  /*0e70*/  IMAD.MOV.U32 R20, RZ, RZ, R7 ;  /* 0x000000ffff147224 */ /* 0x000fc400078e0007 */
[----:B------:R-:W-:Y:S01]  /*0e80*/  VIADD R23, R21, 0xffffffff ;  /* 0xffffffff15177836 */ /* 0x000fe20000000000 */
[----:B------:R-:W-:-:S04]  /*0e90*/  SEL R13, R13, 0x63400000, !P0 ;  /* 0x634000000d0d7807 */ /* 0x000fc80004000000 */
[----:B------:R-:W-:Y:S01]  /*0ea0*/  @!P1 LOP3.LUT R16, R13, 0x80000000, R9, 0xf8, !PT ;  /* 0x800000000d109812 */ /* 0x000fe200078ef809 */
[----:B0-----:R-:W-:-:S03]  /*0eb0*/  DFMA R10, R14, -R2, 1 ;  /* 0x3ff000000e0a742b */ /* 0x001fc60000000802 */
[----:B------:R-:W-:Y:S01]  /*0ec0*/  @!P1 LOP3.LUT R17, R16, 0x100000, RZ, 0xfc, !PT ;  /* 0x0010000010119812 */ /* 0x000fe200078efcff */
[----:B------:R-:W-:-:S04]  /*0ed0*/  @!P1 IMAD.MOV.U32 R16, RZ, RZ, RZ ;  /* 0x000000ffff109224 */ /* 0x000fc800078e00ff */
[----:B------:R-:W-:-:S08]  /*0ee0*/  DFMA R10, R10, R10, R10 ;  /* 0x0000000a0a0a722b */ /* 0x000fd0000000000a */
[----:B------:R-:W-:Y:S01]  /*0ef0*/  DFMA R14, R14, R10, R14 ;  /* 0x0000000a0e0e722b */ /* 0x000fe2000000000e */
[----:B------:R-:W-:Y:S01]  /*0f00*/  LOP3.LUT R11, R13, 0x800fffff, R9, 0xf8, !PT ;  /* 0x800fffff0d0b7812 */ /* 0x000fe200078ef809 */
[----:B------:R-:W-:-:S06]  /*0f10*/  IMAD.MOV.U32 R10, RZ, RZ, R8 ;  /* 0x000000ffff0a7224 */ /* 0x000fcc00078e0008 */
[----:B------:R-:W-:Y:S02]  /*0f20*/  DFMA R18, R14, -R2, 1 ;  /* 0x3ff000000e12742b */ /* 0x000fe40000000802 */
[----:B------:R-:W-:-:S06]  /*0f30*/  @!P1 DFMA R10, R10, 2, -R16 ;  /* 0x400000000a0a982b */ /* 0x000fcc0000000810 */
[----:B------:R-:W-:-:S04]  /*0f40*/  DFMA R14, R14, R18, R14 ;  /* 0x000000120e0e722b */ /* 0x000fc8000000000e */
[----:B------:R-:W-:-:S04]  /*0f50*/  @!P1 LOP3.LUT R20, R11, 0x7ff00000, RZ, 0xc0, !PT ;  /* 0x7ff000000b149812 */ /* 0x000fc800078ec0ff */
[----:B------:R-:W-:Y:S01]  /*0f60*/  IADD3 R22, PT, PT, R20, -0x1, RZ ;  /* 0xffffffff14167810 */ /* 0x000fe20007ffe0ff */
[----:B------:R-:W-:-:S03]  /*0f70*/  DMUL R16, R14, R10 ;  /* 0x0000000a0e107228 */ /* 0x000fc60000000000 */
[----:B------:R-:W-:-:S04]  /*0f80*/  ISETP.GT.U32.AND P0, PT, R22, 0x7feffffe, PT ;  /* 0x7feffffe1600780c */ /* 0x000fc80003f04070 */
[----:B------:R-:W-:Y:S01]  /*0f90*/  ISETP.GT.U32.OR P0, PT, R23, 0x7feffffe, P0 ;  /* 0x7feffffe1700780c */ /* 0x000fe20000704470 */
[----:B------:R-:W-:-:S08]  /*0fa0*/  DFMA R18, R16, -R2, R10 ;  /* 0x800000021012722b */ /* 0x000fd0000000000a */
[----:B------:R-:W-:-:S04]  /*0fb0*/  DFMA R14, R14, R18, R16 ;  /* 0x000000120e0e722b */ /* 0x000fc80000000010 */
[----:B------:R-:W-:Y:S07]  /*0fc0*/  @P0 BRA `(.L_x_68) ;  /* 0x0000000000680947 */ /* 0x000fee0003800000 */
[----:B------:R-:W-:-:S05]  /*0fd0*/  IMAD.MOV.U32 R8, RZ, RZ, 0x40400000 ;  /* 0x40400000ff087424 */ /* 0x000fca00078e00ff */
[----:B------:R-:W-:-:S04]  /*0fe0*/  VIADDMNMX R7, R7, -R8, 0xb9600000, !PT ;  /* 0xb960000007077446 */ /* 0x000fc80007800908 */
[----:B------:R-:W-:-:S05]  /*0ff0*/  VIMNMX R8, PT, PT, R7, 0x46a00000, PT ;  /* 0x46a0000007087848 */ /* 0x000fca0003fe0100 */
[----:B------:R-:W-:Y:S02]  /*1000*/  IMAD.IADD R13, R8, 0x1, -R13 ;  /* 0x00000001080d7824 */ /* 0x000fe400078e0a0d */
[----:B------:R-:W-:Y:S02]  /*1010*/  IMAD.MOV.U32 R8, RZ, RZ, RZ ;  /* 0x000000ffff087224 */ /* 0x000fe400078e00ff */
[----:B------:R-:W-:-:S06]  /*1020*/  VIADD R9, R13, 0x7fe00000 ;  /* 0x7fe000000d097836 */ /* 0x000fcc0000000000 */
[----:B------:R-:W-:-:S10]  /*1030*/  DMUL R16, R14, R8 ;  /* 0x000000080e107228 */ /* 0x000fd40000000000 */
[----:B------:R-:W-:-:S13]  /*1040*/  FSETP.GTU.AND P0, PT, |R17|, 1.469367938527859385e-39, PT ;  /* 0x001000001100780b */ /* 0x000fda0003f0c200 */
[----:B------:R-:W-:Y:S05]  /*1050*/  @P0 BRA `(.L_x_69) ;  /* 0x0000000000880947 */ /* 0x000fea0003800000 */
[----:B------:R-:W-:Y:S01]  /*1060*/  DFMA R2, R14, -R2, R10 ;  /* 0x800000020e02722b */ /* 0x000fe2000000000a */
[----:B------:R-:W-:-:S09]  /*1070*/  MOV R8, RZ ;  /* 0x000000ff00087202 */ /* 0x000fd20000000f00 */
[C---:B------:R-:W-:Y:S02]  /*1080*/  FSETP.NEU.AND P0, PT, R3.reuse, RZ, PT ;  /* 0x000000ff0300720b */ /* 0x040fe40003f0d000 */
[----:B------:R-:W-:-:S04]  /*1090*/  LOP3.LUT R2, R3, 0x404e0000, RZ, 0x3c, !PT ;  /* 0x404e000003027812 */ /* 0x000fc800078e3cff */
[----:B------:R-:W-:-:S04]  /*10a0*/  LOP3.LUT R7, R2, 0x80000000, RZ, 0xc0, !PT ;  /* 0x8000000002077812 */ /* 0x000fc800078ec0ff */
[----:B------:R-:W-:-:S03]  /*10b0*/  LOP3.LUT R9, R7, R9, RZ, 0xfc, !PT ;  /* 0x0000000907097212 */ /* 0x000fc600078efcff */
[----:B------:R-:W-:Y:S05]  /*10c0*/  @!P0 BRA `(.L_x_69) ;  /* 0x00000000006c8947 */ /* 0x000fea0003800000 */
[----:B------:R-:W-:Y:S01]  /*10d0*/  IMAD.MOV R3, RZ, RZ, -R13 ;  /* 0x000000ffff037224 */ /* 0x000fe200078e0a0d */
[----:B------:R-:W-:Y:S01]  /*10e0*/  DMUL.RP R8, R14, R8 ;  /* 0x000000080e087228 */ /* 0x000fe20000008000 */
[----:B------:R-:W-:-:S06]  /*10f0*/  IMAD.MOV.U32 R2, RZ, RZ, RZ ;  /* 0x000000ffff027224 */ /* 0x000fcc00078e00ff */
[----:B------:R-:W-:-:S03]  /*1100*/  DFMA R2, R16, -R2, R14 ;  /* 0x800000021002722b */ /* 0x000fc6000000000e */
[----:B------:R-:W-:-:S03]  /*1110*/  LOP3.LUT R7, R9, R7, RZ, 0x3c, !PT ;  /* 0x0000000709077212 */ /* 0x000fc600078e3cff */
[----:B------:R-:W-:-:S04]  /*1120*/  IADD3 R2, PT, PT, -R13, -0x43300000, RZ ;  /* 0xbcd000000d027810 */ /* 0x000fc80007ffe1ff */
[----:B------:R-:W-:-:S04]  /*1130*/  FSETP.NEU.AND P0, PT, |R3|, R2, PT ;  /* 0x000000020300720b */ /* 0x000fc80003f0d200 */
[----:B------:R-:W-:Y:S02]  /*1140*/  FSEL R16, R8, R16, !P0 ;  /* 0x0000001008107208 */ /* 0x000fe40004000000 */
[----:B------:R-:W-:Y:S01]  /*1150*/  FSEL R17, R7, R17, !P0 ;  /* 0x0000001107117208 */ /* 0x000fe20004000000 */
[----:B------:R-:W-:Y:S06]  /*1160*/  BRA `(.L_x_69) ;  /* 0x0000000000447947 */ /* 0x000fec0003800000 */
.L_x_68:
[----:B------:R-:W-:-:S14]  /*1170*/  DSETP.NAN.AND P0, PT, R8, R8, PT ;  /* 0x000000080800722a */ /* 0x000fdc0003f08000 */
[----:B------:R-:W-:Y:S05]  /*1180*/  @P0 BRA `(.L_x_70) ;  /* 0x0000000000340947 */ /* 0x000fea0003800000 */
[----:B------:R-:W-:Y:S01]  /*1190*/  ISETP.NE.AND P0, PT, R20, R21, PT ;  /* 0x000000151400720c */ /* 0x000fe20003f05270 */
[----:B------:R-:W-:Y:S02]  /*11a0*/  IMAD.MOV.U32 R16, RZ, RZ, 0x0 ;  /* 0x00000000ff107424 */ /* 0x000fe400078e00ff */
[----:B------:R-:W-:-:S10]  /*11b0*/  IMAD.MOV.U32 R17, RZ, RZ, -0x80000 ;  /* 0xfff80000ff117424 */ /* 0x000fd400078e00ff */
[----:B------:R-:W-:Y:S05]  /*11c0*/  @!P0 BRA `(.L_x_69) ;  /* 0x00000000002c8947 */ /* 0x000fea0003800000 */
[----:B------:R-:W-:Y:S02]  /*11d0*/  ISETP.NE.AND P0, PT, R20, 0x7ff00000, PT ;  /* 0x7ff000001400780c */ /* 0x000fe40003f05270 */
[----:B------:R-:W-:Y:S02]  /*11e0*/  LOP3.LUT R8, R9, 0x404e0000, RZ, 0x3c, !PT ;  /* 0x404e000009087812 */ /* 0x000fe400078e3cff */
[----:B------:R-:W-:Y:S02]  /*11f0*/  ISETP.EQ.OR P0, PT, R21, RZ, !P0 ;  /* 0x000000ff1500720c */ /* 0x000fe40004702670 */
[----:B------:R-:W-:-:S11]  /*1200*/  LOP3.LUT R17, R8, 0x80000000, RZ, 0xc0, !PT ;  /* 0x8000000008117812 */ /* 0x000fd600078ec0ff */
[----:B------:R-:W-:Y:S01]  /*1210*/  @P0 LOP3.LUT R2, R17, 0x7ff00000, RZ, 0xfc, !PT ;  /* 0x7ff0000011020812 */ /* 0x000fe200078efcff */
[----:B------:R-:W-:Y:S01]  /*1220*/  @!P0 IMAD.MOV.U32 R16, RZ, RZ, RZ ;  /* 0x000000ffff108224 */ /* 0x000fe200078e00ff */
[----:B------:R-:W-:-:S03]  /*1230*/  @P0 MOV R16, RZ ;  /* 0x000000ff00100202 */ /* 0x000fc60000000f00 */
[----:B------:R-:W-:Y:S01]  /*1240*/  @P0 IMAD.MOV.U32 R17, RZ, RZ, R2 ;  /* 0x000000ffff110224 */ /* 0x000fe200078e0002 */
[----:B------:R-:W-:Y:S06]  /*1250*/  BRA `(.L_x_69) ;  /* 0x0000000000087947 */ /* 0x000fec0003800000 */
.L_x_70:
[----:B------:R-:W-:Y:S01]  /*1260*/  LOP3.LUT R17, R9, 0x80000, RZ, 0xfc, !PT ;  /* 0x0008000009117812 */ /* 0x000fe200078efcff */
[----:B------:R-:W-:-:S07]  /*1270*/  IMAD.MOV.U32 R16, RZ, RZ, R8 ;  /* 0x000000ffff107224 */ /* 0x000fce00078e0008 */
.L_x_69:
[----:B------:R-:W-:Y:S05]  /*1280*/  BSYNC.RECONVERGENT B1 ;  /* 0x0000000000017941 */ /* 0x000fea0003800200 */
.L_x_67:
[----:B------:R-:W-:Y:S02]  /*1290*/  IMAD.MOV.U32 R13, RZ, RZ, 0x0 ;  /* 0x00000000ff0d7424 */ /* 0x000fe400078e00ff */
[----:B------:R-:W-:Y:S02]  /*12a0*/  IMAD.MOV.U32 R2, RZ, RZ, R16 ;  /* 0x000000ffff027224 */ /* 0x000fe400078e0010 */
[----:B------:R-:W-:Y:S01]  /*12b0*/  IMAD.MOV.U32 R3, RZ, RZ, R17 ;  /* 0x000000ffff037224 */ /* 0x000fe200078e0011 */
[----:B------:R-:W-:Y:S06]  /*12c0*/  RET.REL.NODEC R12 `(_Z16baygr2bgr_kernalPhS_iiffff) ;  /* 0xffffffec0c4c7950 */ /* 0x000fec0003c3ffff */
        .weak           $__internal_4_$__cuda_sm3x_div_rn_noftz_f32_slowpath
        .type           $__internal_4_$__cuda_sm3x_div_rn_noftz_f32_slowpath,@function
        .size           $__internal_4_$__cuda_sm3x_div_rn_noftz_f32_slowpath,(.L_x_109 - $__internal_4_$__cuda_sm3x_div_rn_noftz_f32_slowpath)
$__internal_4_$__cuda_sm3x_div_rn_noftz_f32_slowpath:
[--C-:B------:R-:W-:Y:S01]  /*12d0*/  SHF.R.U32.HI R7, RZ, 0x17, R0.reuse ;  /* 0x00000017ff077819 */ /* 0x100fe20000011600 */
[----:B------:R-:W-:Y:S01]  /*12e0*/  BSSY.RECONVERGENT B2, `(.L_x_71) ;  /* 0x0000063000027945 */ /* 0x000fe20003800200 */
[----:B------:R-:W-:Y:S02]  /*12f0*/  SHF.R.U32.HI R2, RZ, 0x17, R3 ;  /* 0x00000017ff027819 */ /* 0x000fe40000011603 */
[----:B------:R-:W-:Y:S02]  /*1300*/  LOP3.LUT R15, R7, 0xff, RZ, 0xc0, !PT ;  /* 0x000000ff070f7812 */ /* 0x000fe400078ec0ff */
[----:B------:R-:W-:Y:S01]  /*1310*/  LOP3.LUT R12, R2, 0xff, RZ, 0xc0, !PT ;  /* 0x000000ff020c7812 */ /* 0x000fe200078ec0ff */
[----:B------:R-:W-:Y:S01]  /*1320*/  IMAD.MOV.U32 R2, RZ, RZ, R0 ;  /* 0x000000ffff027224 */ /* 0x000fe200078e0000 */
[----:B------:R-:W-:-:S03]  /*1330*/  IADD3 R11, PT, PT, R15, -0x1, RZ ;  /* 0xffffffff0f0b7810 */ /* 0x000fc60007ffe0ff */
[----:B------:R-:W-:Y:S01]  /*1340*/  VIADD R9, R12, 0xffffffff ;  /* 0xffffffff0c097836 */ /* 0x000fe20000000000 */
        /* <DEDUP_REMOVED lines=25> */
[----:B------:R-:W-:-:S03]  /*14e0*/  @!P1 FFMA R2, R0, 1.84467440737095516160e+19, RZ ;  /* 0x5f80000000029823 */ /* 0x000fc600000000ff */
[----:B------:R-:W-:-:S07]  /*14f0*/  @!P1 IADD3 R7, PT, PT, R7, 0x40, RZ ;  /* 0x0000004007079810 */ /* 0x000fce0007ffe0ff */
.L_x_72:
[----:B------:R-:W-:Y:S01]  /*1500*/  LEA R9, R15, 0xc0800000, 0x17 ;  /* 0xc08000000f097811 */ /* 0x000fe200078eb8ff */
[----:B------:R-:W-:Y:S01]  /*1510*/  VIADD R12, R12, 0xffffff81 ;  /* 0xffffff810c0c7836 */ /* 0x000fe20000000000 */
[----:B------:R-:W-:Y:S03]  /*1520*/  BSSY.RECONVERGENT B3, `(.L_x_77) ;  /* 0x0000035000037945 */ /* 0x000fe60003800200 */
[----:B------:R-:W-:Y:S02]  /*1530*/  IMAD.IADD R9, R2, 0x1, -R9 ;  /* 0x0000000102097824 */ /* 0x000fe400078e0a09 */
[C---:B------:R-:W-:Y:S01]  /*1540*/  IMAD R2, R12.reuse, -0x800000, R3 ;  /* 0xff8000000c027824 */ /* 0x040fe200078e0203 */
[----:B------:R-:W-:Y:S01]  /*1550*/  IADD3 R12, PT, PT, R12, 0x7f, -R15 ;  /* 0x0000007f0c0c7810 */ /* 0x000fe20007ffe80f */
[----:B------:R-:W0:Y:S01]  /*1560*/  MUFU.RCP R11, R9 ;  /* 0x00000009000b7308 */ /* 0x000e220000001000 */
[----:B------:R-:W-:-:S03]  /*1570*/  FADD.FTZ R13, -R9, -RZ ;  /* 0x800000ff090d7221 */ /* 0x000fc60000010100 */
[----:B------:R-:W-:Y:S02]  /*1580*/  IMAD.IADD R12, R12, 0x1, R7 ;  /* 0x000000010c0c7824 */ /* 0x000fe400078e0207 */
[----:B0-----:R-:W-:-:S04]  /*1590*/  FFMA R14, R11, R13, 1 ;  /* 0x3f8000000b0e7423 */ /* 0x001fc8000000000d */
        /* <DEDUP_REMOVED lines=25> */
[----:B------:R-:W-:Y:S01]  /*1730*/  IADD3 R14, PT, PT, R9, 0x20, RZ ;  /* 0x00000020090e7810 */ /* 0x000fe20007ffe0ff */
[----:B------:R-:W-:Y:S01]  /*1740*/  IMAD.MOV R9, RZ, RZ, -R9 ;  /* 0x000000ffff097224 */ /* 0x000fe200078e0a09 */
[----:B------:R-:W-:-:S02]  /*1750*/  LOP3.LUT R7, R7, 0x800000, RZ, 0xfc, !PT ;  /* 0x0080000007077812 */ /* 0x000fc400078efcff */
[----:B------:R-:W-:Y:S02]  /*1760*/  FSETP.NEU.FTZ.AND P0, PT, R3, R12, PT ;  /* 0x0000000c0300720b */ /* 0x000fe40003f1d000 */
[----:B------:R-:W-:Y:S02]  /*1770*/  SHF.L.U32 R14, R7, R14, RZ ;  /* 0x0000000e070e7219 */ /* 0x000fe400000006ff */
[----:B------:R-:W-:Y:S02]  /*1780*/  SEL R12, R9, RZ, P2 ;  /* 0x000000ff090c7207 */ /* 0x000fe40001000000 */
[----:B------:R-:W-:Y:S02]  /*1790*/  ISETP.NE.AND P1, PT, R14, RZ, P1 ;  /* 0x000000ff0e00720c */ /* 0x000fe40000f25270 */
[----:B------:R-:W-:Y:S02]  /*17a0*/  SHF.R.U32.HI R12, RZ, R12, R7 ;  /* 0x0000000cff0c7219 */ /* 0x000fe40000011607 */
[----:B------:R-:W-:-:S02]  /*17b0*/  PLOP3.LUT P0, PT, P0, P1, PT, 0xf8, 0x8f ;  /* 0x00000000008f781c */ /* 0x000fc40000703f70 */
[----:B------:R-:W-:Y:S02]  /*17c0*/  SHF.R.U32.HI R14, RZ, 0x1, R12 ;  /* 0x00000001ff0e7819 */ /* 0x000fe4000001160c */
[----:B------:R-:W-:-:S04]  /*17d0*/  SEL R3, RZ, 0x1, !P0 ;  /* 0x00000001ff037807 */ /* 0x000fc80004000000 */
[----:B------:R-:W-:-:S04]  /*17e0*/  LOP3.LUT R3, R3, 0x1, R14, 0xf8, !PT ;  /* 0x0000000103037812 */ /* 0x000fc800078ef80e */
[----:B------:R-:W-:-:S05]  /*17f0*/  LOP3.LUT R3, R3, R12, RZ, 0xc0, !PT ;  /* 0x0000000c03037212 */ /* 0x000fca00078ec0ff */
[----:B------:R-:W-:-:S05]  /*1800*/  IMAD.IADD R3, R14, 0x1, R3 ;  /* 0x000000010e037824 */ /* 0x000fca00078e0203 */
[----:B------:R-:W-:Y:S01]  /*1810*/  LOP3.LUT R2, R3, R2, RZ, 0xfc, !PT ;  /* 0x0000000203027212 */ /* 0x000fe200078efcff */
[----:B------:R-:W-:Y:S06]  /*1820*/  BRA `(.L_x_80) ;  /* 0x0000000000107947 */ /* 0x000fec0003800000 */
.L_x_79:
[----:B------:R-:W-:-:S04]  /*1830*/  LOP3.LUT R2, R2, 0x80000000, RZ, 0xc0, !PT ;  /* 0x8000000002027812 */ /* 0x000fc800078ec0ff */
[----:B------:R-:W-:Y:S01]  /*1840*/  LOP3.LUT R2, R2, 0x7f800000, RZ, 0xfc, !PT ;  /* 0x7f80000002027812 */ /* 0x000fe200078efcff */
[----:B------:R-:W-:Y:S06]  /*1850*/  BRA `(.L_x_80) ;  /* 0x0000000000047947 */ /* 0x000fec0003800000 */
.L_x_78:
[----:B------:R-:W-:-:S07]  /*1860*/  IMAD R2, R12, 0x800000, R2 ;  /* 0x008000000c027824 */ /* 0x000fce00078e0202 */
.L_x_80:
[----:B------:R-:W-:Y:S05]  /*1870*/  BSYNC.RECONVERGENT B3 ;  /* 0x0000000000037941 */ /* 0x000fea0003800200 */
.L_x_77:
[----:B------:R-:W-:Y:S05]  /*1880*/  BRA `(.L_x_81) ;  /* 0x0000000000207947 */ /* 0x000fea0003800000 */
.L_x_76:
[----:B------:R-:W-:-:S04]  /*1890*/  LOP3.LUT R2, R2, 0x80000000, R3, 0x48, !PT ;  /* 0x8000000002027812 */ /* 0x000fc800078e4803 */
[----:B------:R-:W-:Y:S01]  /*18a0*/  LOP3.LUT R2, R2, 0x7f800000, RZ, 0xfc, !PT ;  /* 0x7f80000002027812 */ /* 0x000fe200078efcff */
[----:B------:R-:W-:Y:S06]  /*18b0*/  BRA `(.L_x_81) ;  /* 0x0000000000147947 */ /* 0x000fec0003800000 */
.L_x_75:
[----:B------:R-:W-:Y:S01]  /*18c0*/  LOP3.LUT R2, R2, 0x80000000, R3, 0x48, !PT ;  /* 0x8000000002027812 */ /* 0x000fe200078e4803 */
[----:B------:R-:W-:Y:S06]  /*18d0*/  BRA `(.L_x_81) ;  /* 0x00000000000c7947 */ /* 0x000fec0003800000 */
.L_x_74:
[----:B------:R-:W0:Y:S01]  /*18e0*/  MUFU.RSQ R2, -QNAN ;  /* 0xffc0000000027908 */ /* 0x000e220000001400 */
[----:B------:R-:W-:Y:S05]  /*18f0*/  BRA `(.L_x_81) ;  /* 0x0000000000047947 */ /* 0x000fea0003800000 */
.L_x_73:
[----:B------:R-:W-:-:S07]  /*1900*/  FADD.FTZ R2, R3, R0 ;  /* 0x0000000003027221 */ /* 0x000fce0000010000 */
.L_x_81:
[----:B------:R-:W-:Y:S05]  /*1910*/  BSYNC.RECONVERGENT B2 ;  /* 0x0000000000027941 */ /* 0x000fea0003800200 */
.L_x_71:
[----:B------:R-:W-:-:S04]  /*1920*/  IMAD.MOV.U32 R11, RZ, RZ, 0x0 ;  /* 0x00000000ff0b7424 */ /* 0x000fc800078e00ff */
[----:B0-----:R-:W-:Y:S05]  /*1930*/  RET.REL.NODEC R10 `(_Z16baygr2bgr_kernalPhS_iiffff) ;  /* 0xffffffe40ab07950 */ /* 0x001fea0003c3ffff */
.L_x_82:
        /* <DEDUP_REMOVED lines=12> */
.L_x_109:


//--------------------- .text._Z9bgr2rgbfpPhPfii  --------------------------
	.section	.text._Z9bgr2rgbfpPhPfii,"ax",@progbits
	.align	128
        .global         _Z9bgr2rgbfpPhPfii
        .type           _Z9bgr2rgbfpPhPfii,@function
        .size           _Z9bgr2rgbfpPhPfii,(.L_x_110 - _Z9bgr2rgbfpPhPfii)
        .other          _Z9bgr2rgbfpPhPfii,@"STO_CUDA_ENTRY STV_DEFAULT"
_Z9bgr2rgbfpPhPfii:
.text._Z9bgr2rgbfpPhPfii:
[----:B------:R-:W-:Y:S01]  /*0000*/  LDC R1, c[0x0][0x37c] ;  /* 0x0000df00ff017b82 */ /* 0x000fe20000000800 */
[----:B------:R-:W0:Y:S07]  /*0010*/  S2R R6, SR_TID.X ;  /* 0x0000000000067919 */ /* 0x000e2e0000002100 */
[----:B------:R-:W0:Y:S01]  /*0020*/  S2UR UR4, SR_CTAID.X ;  /* 0x00000000000479c3 */ /* 0x000e220000002500 */
[----:B------:R-:W1:Y:S07]  /*0030*/  LDCU.64 UR6, c[0x0][0x380] ;  /* 0x00007000ff0677ac */ /* 0x000e6e0008000a00 */
[----:B------:R-:W0:Y:S02]  /*0040*/  LDC R3, c[0x0][0x390] ;  /* 0x0000e400ff037b82 */ /* 0x000e240000000800 */
[----:B0-----:R-:W-:Y:S01]  /*0050*/  IMAD R6, R6, R3, UR4 ;  /* 0x0000000406067e24 */ /* 0x001fe2000f8e0203 */
[----:B------:R-:W0:Y:S03]  /*0060*/  LDCU.64 UR4, c[0x0][0x358] ;  /* 0x00006b00ff0477ac */ /* 0x000e260008000a00 */
[----:B------:R-:W-:-:S05]  /*0070*/  IMAD R0, R6, 0x3, RZ ;  /* 0x0000000306007824 */ /* 0x000fca00078e02ff */
[----:B-1----:R-:W-:-:S04]  /*0080*/  IADD3 R4, P0, PT, R0, UR6, RZ ;  /* 0x0000000600047c10 */ /* 0x002fc8000ff1e0ff */
[----:B------:R-:W-:-:S05]  /*0090*/  LEA.HI.X.SX32 R5, R0, UR7, 0x1, P0 ;  /* 0x0000000700057c11 */ /* 0x000fca00080f0eff */
[----:B0-----:R-:W2:Y:S01]  /*00a0*/  LDG.E.U8 R0, desc[UR4][R4.64+0x2] ;  /* 0x0000020404007981 */ /* 0x001ea2000c1e1100 */
[----:B------:R-:W-:Y:S01]  /*00b0*/  IMAD.MOV.U32 R3, RZ, RZ, 0x3b808081 ;  /* 0x3b808081ff037424 */ /* 0x000fe200078e00ff */
[----:B------:R-:W-:Y:S01]  /*00c0*/  BSSY.RECONVERGENT B0, `(.L_x_83) ;  /* 0x000000e000007945 */ /* 0x000fe20003800200 */
[----:B------:R-:W-:-:S04]  /*00d0*/  IMAD.MOV.U32 R7, RZ, RZ, 0x437f0000 ;  /* 0x437f0000ff077424 */ /* 0x000fc800078e00ff */
[----:B------:R-:W-:-:S04]  /*00e0*/  FFMA R2, R3, -R7, 1 ;  /* 0x3f80000003027423 */ /* 0x000fc80000000807 */
[----:B------:R-:W-:Y:S01]  /*00f0*/  FFMA R3, R2, R3, 0.0039215688593685626984 ;  /* 0x3b80808102037423 */ /* 0x000fe20000000003 */
[----:B--2---:R-:W-:-:S04]  /*0100*/  I2FP.F32.U32 R0, R0 ;  /* 0x0000000000007245 */ /* 0x004fc80000201000 */
[----:B------:R-:W0:Y:S01]  /*0110*/  FCHK P0, R0, 255 ;  /* 0x437f000000007902 */ /* 0x000e220000000000 */
[----:B------:R-:W-:-:S04]  /*0120*/  FFMA R2, R0, R3, RZ ;  /* 0x0000000300027223 */ /* 0x000fc800000000ff */
[----:B------:R-:W-:-:S04]  /*0130*/  FFMA R8, R2, -255, R0 ;  /* 0xc37f000002087823 */ /* 0x000fc80000000000 */
[----:B------:R-:W-:Y:S01]  /*0140*/  FFMA R2, R3, R8, R2 ;  /* 0x0000000803027223 */ /* 0x000fe20000000002 */
[----:B0-----:R-:W-:Y:S06]  /*0150*/  @!P0 BRA `(.L_x_84) ;  /* 0x0000000000108947 */ /* 0x001fec0003800000 */
[----:B------:R-:W-:Y:S01]  /*0160*/  IMAD.MOV.U32 R3, RZ, RZ, R0 ;  /* 0x000000ffff037224 */ /* 0x000fe200078e0000 */
[----:B------:R-:W-:-:S07]  /*0170*/  MOV R10, 0x190 ;  /* 0x00000190000a7802 */ /* 0x000fce0000000f00 */
[----:B------:R-:W-:Y:S05]  /*0180*/  CALL.REL.NOINC `($__internal_5_$__cuda_sm3x_div_rn_noftz_f32_slowpath) ;  /* 0x0000000000a87944 */ /* 0x000fea0003c00000 */
[----:B------:R-:W-:-:S07]  /*0190*/  IMAD.MOV.U32 R2, RZ, RZ, R0 ;  /* 0x000000ffff027224 */ /* 0x000fce00078e0000 */
.L_x_84:
[----:B------:R-:W-:Y:S05]  /*01a0*/  BSYNC.RECONVERGENT B0 ;  /* 0x0000000000007941 */ /* 0x000fea0003800200 */
.L_x_83:
[----:B------:R-:W2:Y:S01]  /*01b0*/  LDG.E.U8 R0, desc[UR4][R4.64+0x1] ;  /* 0x0000010404007981 */ /* 0x000ea2000c1e1100 */
[----:B------:R-:W-:Y:S01]  /*01c0*/  IMAD.MOV.U32 R8, RZ, RZ, 0x3b808081 ;  /* 0x3b808081ff087424 */ /* 0x000fe200078e00ff */
[----:B------:R-:W-:Y:S03]  /*01d0*/  BSSY.RECONVERGENT B0, `(.L_x_85) ;  /* 0x000000c000007945 */ /* 0x000fe60003800200 */
[----:B------:R-:W-:Y:S01]  /*01e0*/  FFMA R9, R8, -R7, 1 ;  /* 0x3f80000008097423 */ /* 0x000fe20000000807 */
[----:B--2---:R-:W-:-:S03]  /*01f0*/  I2FP.F32.U32 R3, R0 ;  /* 0x0000000000037245 */ /* 0x004fc60000201000 */
[----:B------:R-:W-:Y:S01]  /*0200*/  FFMA R0, R9, R8, 0.0039215688593685626984 ;  /* 0x3b80808109007423 */ /* 0x000fe20000000008 */
[----:B------:R-:W0:Y:S03]  /*0210*/  FCHK P0, R3, 255 ;  /* 0x437f000003007902 */ /* 0x000e260000000000 */
[----:B------:R-:W-:-:S04]  /*0220*/  FFMA R8, R0, R3, RZ ;  /* 0x0000000300087223 */ /* 0x000fc800000000ff */
[----:B------:R-:W-:-:S04]  /*0230*/  FFMA R9, R8, -255, R3 ;  /* 0xc37f000008097823 */ /* 0x000fc80000000003 */
[----:B------:R-:W-:Y:S01]  /*0240*/  FFMA R8, R0, R9, R8 ;  /* 0x0000000900087223 */ /* 0x000fe20000000008 */
[----:B0-----:R-:W-:Y:S06]  /*0250*/  @!P0 BRA `(.L_x_86) ;  /* 0x00000000000c8947 */ /* 0x001fec0003800000 */
[----:B------:R-:W-:-:S07]  /*0260*/  MOV R10, 0x280 ;  /* 0x00000280000a7802 */ /* 0x000fce0000000f00 */
[----:B------:R-:W-:Y:S05]  /*0270*/  CALL.REL.NOINC `($__internal_5_$__cuda_sm3x_div_rn_noftz_f32_slowpath) ;  /* 0x00000000006c7944 */ /* 0x000fea0003c00000 */
[----:B------:R-:W-:-:S07]  /*0280*/  IMAD.MOV.U32 R8, RZ, RZ, R0 ;  /* 0x000000ffff087224 */ /* 0x000fce00078e0000 */
.L_x_86:
[----:B------:R-:W-:Y:S05]  /*0290*/  BSYNC.RECONVERGENT B0 ;  /* 0x0000000000007941 */ /* 0x000fea0003800200 */
.L_x_85:
[----:B------:R-:W2:Y:S01]  /*02a0*/  LDG.E.U8 R4, desc[UR4][R4.64] ;  /* 0x0000000404047981 */ /* 0x000ea2000c1e1100 */
[----:B------:R-:W-:Y:S01]  /*02b0*/  HFMA2 R0, -RZ, RZ, 0.9375, -7.688999176025390625e-06 ;  /* 0x3b808081ff007431 */ /* 0x000fe200000001ff */
[----:B------:R-:W-:Y:S04]  /*02c0*/  BSSY.RECONVERGENT B0, `(.L_x_87) ;  /* 0x000000c000007945 */ /* 0x000fe80003800200 */
        /* <DEDUP_REMOVED lines=8> */
[----:B------:R-:W-:-:S07]  /*0350*/  MOV R10, 0x370 ;  /* 0x00000370000a7802 */ /* 0x000fce0000000f00 */
[----:B------:R-:W-:Y:S05]  /*0360*/  CALL.REL.NOINC `($__internal_5_$__cuda_sm3x_div_rn_noftz_f32_slowpath) ;  /* 0x0000000000307944 */ /* 0x000fea0003c00000 */
[----:B------:R-:W-:-:S07]  /*0370*/  IMAD.MOV.U32 R9, RZ, RZ, R0 ;  /* 0x000000ffff097224 */ /* 0x000fce00078e0000 */
.L_x_88:
[----:B------:R-:W-:Y:S05]  /*0380*/  BSYNC.RECONVERGENT B0 ;  /* 0x0000000000007941 */ /* 0x000fea0003800200 */
.L_x_87:
[----:B------:R-:W0:Y:S08]  /*0390*/  LDC.64 R4, c[0x0][0x388] ;  /* 0x0000e200ff047b82 */ /* 0x000e300000000a00 */
[----:B------:R-:W1:Y:S01]  /*03a0*/  LDC.64 R10, c[0x0][0x390] ;  /* 0x0000e400ff0a7b82 */ /* 0x000e620000000a00 */
[----:B0-----:R-:W-:-:S05]  /*03b0*/  IMAD.WIDE R6, R6, 0x4, R4 ;  /* 0x0000000406067825 */ /* 0x001fca00078e0204 */
[----:B------:R-:W-:Y:S01]  /*03c0*/  STG.E desc[UR4][R6.64], R2 ;  /* 0x0000000206007986 */ /* 0x000fe2000c101904 */
[----:B-1----:R-:W-:-:S04]  /*03d0*/  IMAD R11, R10, R11, RZ ;  /* 0x0000000b0a0b7224 */ /* 0x002fc800078e02ff */
[----:B------:R-:W-:-:S05]  /*03e0*/  IMAD.WIDE R4, R11, 0x4, R6 ;  /* 0x000000040b047825 */ /* 0x000fca00078e0206 */
[----:B------:R-:W-:Y:S01]  /*03f0*/  STG.E desc[UR4][R4.64], R8 ;  /* 0x0000000804007986 */ /* 0x000fe2000c101904 */
[----:B------:R-:W-:-:S05]  /*0400*/  IMAD.WIDE R10, R11, 0x4, R4 ;  /* 0x000000040b0a7825 */ /* 0x000fca00078e0204 */
[----:B------:R-:W-:Y:S01]  /*0410*/  STG.E desc[UR4][R10.64], R9 ;  /* 0x000000090a007986 */ /* 0x000fe2000c101904 */
[----:B------:R-:W-:Y:S05]  /*0420*/  EXIT ;  /* 0x000000000000794d */ /* 0x000fea0003800000 */
        .weak           $__internal_5_$__cuda_sm3x_div_rn_noftz_f32_slowpath
        .type           $__internal_5_$__cuda_sm3x_div_rn_noftz_f32_slowpath,@function
        .size           $__internal_5_$__cuda_sm3x_div_rn_noftz_f32_slowpath,(.L_x_110 - $__internal_5_$__cuda_sm3x_div_rn_noftz_f32_slowpath)
$__internal_5_$__cuda_sm3x_div_rn_noftz_f32_slowpath:
[----:B------:R-:W-:Y:S01]  /*0430*/  SHF.R.U32.HI R11, RZ, 0x17, R7 ;  /* 0x00000017ff0b7819 */ /* 0x000fe20000011607 */
[----:B------:R-:W-:Y:S01]  /*0440*/  BSSY.RECONVERGENT B1, `(.L_x_89) ;  /* 0x0000064000017945 */ /* 0x000fe20003800200 */
[----:B------:R-:W-:Y:S01]  /*0450*/  SHF.R.U32.HI R0, RZ, 0x17, R3 ;  /* 0x00000017ff007819 */ /* 0x000fe20000011603 */
[----:B------:R-:W-:Y:S01]  /*0460*/  IMAD.MOV.U32 R12, RZ, RZ, 0x437f0000 ;  /* 0x437f0000ff0c7424 */ /* 0x000fe200078e00ff */
        /* <DEDUP_REMOVED lines=8> */
[----:B------:R-:W-:Y:S02]  /*04f0*/  MOV R0, 0x437f0000 ;  /* 0x437f000000007802 */ /* 0x000fe40000000f00 */
        /* <DEDUP_REMOVED lines=23> */
.L_x_90:
[----:B------:R-:W-:Y:S01]  /*0670*/  LEA R13, R11, 0xc0800000, 0x17 ;  /* 0xc08000000b0d7811 */ /* 0x000fe200078eb8ff */
[----:B------:R-:W-:Y:S04]  /*0680*/  BSSY.RECONVERGENT B2, `(.L_x_95) ;  /* 0x0000036000027945 */ /* 0x000fe80003800200 */
[----:B------:R-:W-:Y:S01]  /*0690*/  IMAD.IADD R13, R12, 0x1, -R13 ;  /* 0x000000010c0d7824 */ /* 0x000fe200078e0a0d */
[----:B------:R-:W-:-:S03]  /*06a0*/  IADD3 R12, PT, PT, R16, -0x7f, RZ ;  /* 0xffffff81100c7810 */ /* 0x000fc60007ffe0ff */
[----:B------:R-:W0:Y:S01]  /*06b0*/  MUFU.RCP R14, R13 ;  /* 0x0000000d000e7308 */ /* 0x000e220000001000 */
[----:B------:R-:W-:Y:S01]  /*06c0*/  FADD.FTZ R15, -R13, -RZ ;  /* 0x800000ff0d0f7221 */ /* 0x000fe20000010100 */
[C---:B------:R-:W-:Y:S01]  /*06d0*/  IMAD R0, R12.reuse, -0x800000, R3 ;  /* 0xff8000000c007824 */ /* 0x040fe200078e0203 */
[----:B------:R-:W-:-:S05]  /*06e0*/  IADD3 R12, PT, PT, R12, 0x7f, -R11 ;  /* 0x0000007f0c0c7810 */ /* 0x000fca0007ffe80b */
        /* <DEDUP_REMOVED lines=27> */
[C---:B------:R-:W-:Y:S01]  /*08a0*/  VIADD R14, R11.reuse, 0x20 ;  /* 0x000000200b0e7836 */ /* 0x040fe20000000000 */
[----:B------:R-:W-:Y:S02]  /*08b0*/  IADD3 R11, PT, PT, -R11, RZ, RZ ;  /* 0x000000ff0b0b7210 */ /* 0x000fe40007ffe1ff */
        /* <DEDUP_REMOVED lines=14> */
.L_x_97:
[----:B------:R-:W-:-:S04]  /*09a0*/  LOP3.LUT R0, R0, 0x80000000, RZ, 0xc0, !PT ;  /* 0x8000000000007812 */ /* 0x000fc800078ec0ff */
[----:B------:R-:W-:Y:S01]  /*09b0*/  LOP3.LUT R0, R0, 0x7f800000, RZ, 0xfc, !PT ;  /* 0x7f80000000007812 */ /* 0x000fe200078efcff */
[----:B------:R-:W-:Y:S06]  /*09c0*/  BRA `(.L_x_98) ;  /* 0x0000000000047947 */ /* 0x000fec0003800000 */
.L_x_96:
[----:B------:R-:W-:-:S07]  /*09d0*/  IMAD R0, R12, 0x800000, R0 ;  /* 0x008000000c007824 */ /* 0x000fce00078e0200 */
.L_x_98:
[----:B------:R-:W-:Y:S05]  /*09e0*/  BSYNC.RECONVERGENT B2 ;  /* 0x0000000000027941 */ /* 0x000fea0003800200 */
.L_x_95:
[----:B------:R-:W-:Y:S05]  /*09f0*/  BRA `(.L_x_99) ;  /* 0x0000000000207947 */ /* 0x000fea0003800000 */
.L_x_94:
[----:B------:R-:W-:-:S04]  /*0a00*/  LOP3.LUT R0, R12, 0x80000000, R3, 0x48, !PT ;  /* 0x800000000c007812 */ /* 0x000fc800078e4803 */
[----:B------:R-:W-:Y:S01]  /*0a10*/  LOP3.LUT R0, R0, 0x7f800000, RZ, 0xfc, !PT ;  /* 0x7f80000000007812 */ /* 0x000fe200078efcff */
[----:B------:R-:W-:Y:S06]  /*0a20*/  BRA `(.L_x_99) ;  /* 0x0000000000147947 */ /* 0x000fec0003800000 */
.L_x_93:
[----:B------:R-:W-:Y:S01]  /*0a30*/  LOP3.LUT R0, R12, 0x80000000, R3, 0x48, !PT ;  /* 0x800000000c007812 */ /* 0x000fe200078e4803 */
[----:B------:R-:W-:Y:S06]  /*0a40*/  BRA `(.L_x_99) ;  /* 0x00000000000c7947 */ /* 0x000fec0003800000 */
.L_x_92:
[----:B------:R-:W0:Y:S01]  /*0a50*/  MUFU.RSQ R0, -QNAN ;  /* 0xffc0000000007908 */ /* 0x000e220000001400 */
[----:B------:R-:W-:Y:S05]  /*0a60*/  BRA `(.L_x_99) ;  /* 0x0000000000047947 */ /* 0x000fea0003800000 */
.L_x_91:
[----:B------:R-:W-:-:S07]  /*0a70*/  FADD.FTZ R0, R3, R0 ;  /* 0x0000000003007221 */ /* 0x000fce0000010000 */
.L_x_99:
[----:B------:R-:W-:Y:S05]  /*0a80*/  BSYNC.RECONVERGENT B1 ;  /* 0x0000000000017941 */ /* 0x000fea0003800200 */
.L_x_89:
[----:B------:R-:W-:-:S04]  /*0a90*/  IMAD.MOV.U32 R11, RZ, RZ, 0x0 ;  /* 0x00000000ff0b7424 */ /* 0x000fc800078e00ff */
[----:B0-----:R-:W-:Y:S05]  /*0aa0*/  RET.REL.NODEC R10 `(_Z9bgr2rgbfpPhPfii) ;  /* 0xfffffff40a547950 */ /* 0x001fea0003c3ffff */
.L_x_100:
        /* <DEDUP_REMOVED lines=13> */
.L_x_110:


//--------------------- .text._Z15yuyv2bgr_kernalPhS_ii --------------------------
	.section	.text._Z15yuyv2bgr_kernalPhS_ii,"ax",@progbits
	.align	128
        .global         _Z15yuyv2bgr_kernalPhS_ii
        .type           _Z15yuyv2bgr_kernalPhS_ii,@function
        .size           _Z15yuyv2bgr_kernalPhS_ii,(.L_x_116 - _Z15yuyv2bgr_kernalPhS_ii)
        .other          _Z15yuyv2bgr_kernalPhS_ii,@"STO_CUDA_ENTRY STV_DEFAULT"
_Z15yuyv2bgr_kernalPhS_ii:
.text._Z15yuyv2bgr_kernalPhS_ii:
[----:B------:R-:W-:Y:S01]  /*0000*/  LDC R1, c[0x0][0x37c] ;  /* 0x0000df00ff017b82 */ /* 0x000fe20000000800 */
[----:B------:R-:W0:Y:S07]  /*0010*/  S2R R2, SR_TID.X ;  /* 0x0000000000027919 */ /* 0x000e2e0000002100 */
[----:B------:R-:W0:Y:S01]  /*0020*/  S2UR UR4, SR_CTAID.X ;  /* 0x00000000000479c3 */ /* 0x000e220000002500 */
[----:B------:R-:W1:Y:S01]  /*0030*/  LDCU.64 UR8, c[0x0][0x380] ;  /* 0x00007000ff0877ac */ /* 0x000e620008000a00 */
[----:B------:R-:W2:Y:S06]  /*0040*/  LDCU.64 UR6, c[0x0][0x358] ;  /* 0x00006b00ff0677ac */ /* 0x000eac0008000a00 */
[----:B------:R-:W0:Y:S02]  /*0050*/  LDC R3, c[0x0][0x390] ;  /* 0x0000e400ff037b82 */ /* 0x000e240000000800 */
[----:B0-----:R-:W-:-:S05]  /*0060*/  IMAD R2, R2, R3, UR4 ;  /* 0x0000000402027e24 */ /* 0x001fca000f8e0203 */
[----:B------:R-:W-:-:S04]  /*0070*/  SHF.L.U32 R0, R2, 0x1, RZ ;  /* 0x0000000102007819 */ /* 0x000fc800000006ff */
[----:B-1----:R-:W-:-:S04]  /*0080*/  IADD3 R4, P0, PT, R0, UR8, RZ ;  /* 0x0000000800047c10 */ /* 0x002fc8000ff1e0ff */
[----:B------:R-:W-:-:S05]  /*0090*/  LEA.HI.X.SX32 R5, R0, UR9, 0x1, P0 ;  /* 0x0000000900057c11 */ /* 0x000fca00080f0eff */
[----:B--2---:R0:W5:Y:S01]  /*00a0*/  LDG.E.U8 R3, desc[UR6][R4.64] ;  /* 0x0000000604037981 */ /* 0x004162000c1e1100 */
[----:B------:R-:W-:Y:S01]  /*00b0*/  ULOP3.LUT UP0, UR4, UR4, 0x1, URZ, 0xc0, !UPT ;  /* 0x0000000104047892 */ /* 0x000fe2000f80c0ff */
[----:B------:R-:W-:-:S08]  /*00c0*/  HFMA2 R0, -RZ, RZ, 1.875, 0 ;  /* 0x3f800000ff007431 */ /* 0x000fd000000001ff */
[----:B0-----:R-:W-:Y:S05]  /*00d0*/  BRA.U !UP0, `(.L_x_101) ;  /* 0x0000000108a87547 */ /* 0x001fea000b800000 */
[----:B------:R-:W-:-:S04]  /*00e0*/  I2FP.F32.U32 R6, UR4 ;  /* 0x0000000400067c45 */ /* 0x000fc80008201000 */
[----:B------:R-:W-:-:S13]  /*00f0*/  FSETP.NAN.AND P0, PT, |R6|, |R6|, PT ;  /* 0x400000060600720b */ /* 0x000fda0003f08200 */
[----:B------:R-:W-:Y:S01]  /*0100*/  @P0 FADD R0, R6, -1 ;  /* 0xbf80000006000421 */ /* 0x000fe20000000000 */
[----:B------:R-:W-:Y:S06]  /*0110*/  @P0 BRA `(.L_x_101) ;  /* 0x0000000000980947 */ /* 0x000fec0003800000 */
[----:B------:R-:W-:-:S13]  /*0120*/  FSETP.NEU.AND P0, PT, |R6|, +INF , PT ;  /* 0x7f8000000600780b */ /* 0x000fda0003f0d200 */
[----:B------:R-:W-:Y:S05]  /*0130*/  @!P0 BRA `(.L_x_101) ;  /* 0x0000000000908947 */ /* 0x000fea0003800000 */
[----:B------:R-:W-:Y:S01]  /*0140*/  FFMA R0, RZ, 1.4426950216293334961, RZ ;  /* 0x3fb8aa3bff007823 */ /* 0x000fe200000000ff */
[----:B------:R-:W-:-:S03]  /*0150*/  FMUL R12, R6, 0.5 ;  /* 0x3f000000060c7820 */ /* 0x000fc60000400000 */
[----:B------:R-:W-:-:S03]  /*0160*/  FADD R0, RZ, R0 ;  /* 0x00000000ff007221 */ /* 0x000fc60000000000 */
[----:B------:R-:W0:Y:S01]  /*0170*/  FRND.TRUNC R12, R12 ;  /* 0x0000000c000c7307 */ /* 0x000e22000020d000 */
[----:B------:R-:W-:-:S04]  /*0180*/  FFMA R0, RZ, RZ, R0 ;  /* 0x000000ffff007223 */ /* 0x000fc80000000000 */
[----:B------:R-:W-:-:S04]  /*0190*/  FFMA R0, RZ, RZ, R0 ;  /* 0x000000ffff007223 */ /* 0x000fc80000000000 */
[----:B------:R-:W-:-:S04]  /*01a0*/  FADD R7, RZ, R0 ;  /* 0x00000000ff077221 */ /* 0x000fc80000000000 */
[-C--:B------:R-:W-:Y:S01]  /*01b0*/  FMUL R9, R6, R7.reuse ;  /* 0x0000000706097220 */ /* 0x080fe20000400000 */
[----:B------:R-:W-:Y:S01]  /*01c0*/  FADD R11, -RZ, R7 ;  /* 0x00000007ff0b7221 */ /* 0x000fe20000000100 */
[----:B0-----:R-:W-:Y:S02]  /*01d0*/  FADD R13, R12, R12 ;  /* 0x0000000c0c0d7221 */ /* 0x001fe40000000000 */
[----:B------:R-:W0:Y:S01]  /*01e0*/  FRND R8, R9 ;  /* 0x0000000900087307 */ /* 0x000e220000201000 */
[----:B------:R-:W-:Y:S01]  /*01f0*/  FADD R0, R0, -R11 ;  /* 0x8000000b00007221 */ /* 0x000fe20000000000 */
[C---:B------:R-:W-:Y:S01]  /*0200*/  FFMA R7, R6.reuse, R7, -R9 ;  /* 0x0000000706077223 */ /* 0x040fe20000000809 */
[----:B------:R-:W-:Y:S01]  /*0210*/  MOV R11, 0x391fcb8e ;  /* 0x391fcb8e000b7802 */ /* 0x000fe20000000f00 */
[C---:B------:R-:W-:Y:S01]  /*0220*/  FADD R13, R6.reuse, -R13 ;  /* 0x8000000d060d7221 */ /* 0x040fe20000000000 */
[----:B------:R-:W-:Y:S01]  /*0230*/  FSETP.GT.AND P0, PT, |R9|, 152, PT ;  /* 0x431800000900780b */ /* 0x000fe20003f04200 */
[----:B------:R-:W-:-:S02]  /*0240*/  FFMA R7, R6, R0, R7 ;  /* 0x0000000006077223 */ /* 0x000fc40000000007 */
[----:B------:R-:W1:Y:S01]  /*0250*/  F2I.NTZ R10, R9 ;  /* 0x00000009000a7305 */ /* 0x000e620000203100 */
[----:B0-----:R-:W-:Y:S01]  /*0260*/  FADD R0, R9, -R8 ;  /* 0x8000000809007221 */ /* 0x001fe20000000000 */
[----:B------:R-:W-:-:S03]  /*0270*/  FSETP.GT.AND P1, PT, R8, RZ, PT ;  /* 0x000000ff0800720b */ /* 0x000fc60003f24000 */
[----:B------:R-:W-:-:S04]  /*0280*/  FADD R0, R0, R7 ;  /* 0x0000000700007221 */ /* 0x000fc80000000000 */
[----:B------:R-:W-:-:S04]  /*0290*/  FFMA R7, R0, R11, 0.0013391353422775864601 ;  /* 0x3aaf85ed00077423 */ /* 0x000fc8000000000b */
[----:B------:R-:W-:-:S04]  /*02a0*/  FFMA R7, R0, R7, 0.0096188392490148544312 ;  /* 0x3c1d985600077423 */ /* 0x000fc80000000007 */
[----:B------:R-:W-:-:S04]  /*02b0*/  FFMA R7, R0, R7, 0.055503588169813156128 ;  /* 0x3d6357bb00077423 */ /* 0x000fc80000000007 */
[C---:B------:R-:W-:Y:S01]  /*02c0*/  FFMA R11, R0.reuse, R7, 0.24022644758224487305 ;  /* 0x3e75fdec000b7423 */ /* 0x040fe20000000007 */
[----:B------:R-:W-:Y:S02]  /*02d0*/  SEL R7, RZ, 0x83000000, P1 ;  /* 0x83000000ff077807 */ /* 0x000fe40000800000 */
[----:B------:R-:W-:Y:S01]  /*02e0*/  FSETP.GEU.AND P1, PT, R9, RZ, PT ;  /* 0x000000ff0900720b */ /* 0x000fe20003f2e000 */
[----:B------:R-:W-:Y:S01]  /*02f0*/  FFMA R11, R0, R11, 0.69314718246459960938 ;  /* 0x3f317218000b7423 */ /* 0x000fe2000000000b */
[----:B-1----:R-:W-:Y:S01]  /*0300*/  LEA R10, R10, -R7, 0x17 ;  /* 0x800000070a0a7211 */ /* 0x002fe200078eb8ff */
[----:B------:R-:W-:Y:S02]  /*0310*/  VIADD R8, R7, 0x7f000000 ;  /* 0x7f00000007087836 */ /* 0x000fe40000000000 */
[----:B------:R-:W-:Y:S01]  /*0320*/  FFMA R11, R0, R11, 1 ;  /* 0x3f800000000b7423 */ /* 0x000fe2000000000b */
[----:B------:R-:W-:Y:S02]  /*0330*/  FSEL R0, RZ, +INF , !P1 ;  /* 0x7f800000ff007808 */ /* 0x000fe40004800000 */
[----:B------:R-:W-:Y:S01]  /*0340*/  FSETP.NEU.AND P1, PT, |R13|, 1, PT ;  /* 0x3f8000000d00780b */ /* 0x000fe20003f2d200 */
[----:B------:R-:W-:-:S04]  /*0350*/  FMUL R11, R8, R11 ;  /* 0x0000000b080b7220 */ /* 0x000fc80000400000 */
[----:B------:R-:W-:-:S05]  /*0360*/  @!P0 FMUL R0, R10, R11 ;  /* 0x0000000b0a008220 */ /* 0x000fca0000400000 */
[----:B------:R-:W-:-:S07]  /*0370*/  FSEL R0, R0, -R0, P1 ;  /* 0x8000000000007208 */ /* 0x000fce0000800000 */
.L_x_101:
[----:B------:R-:W0:Y:S02]  /*0380*/  F2I.TRUNC.NTZ R7, R0 ;  /* 0x0000000000077305 */ /* 0x000e24000020f100 */
[----:B0-----:R-:W-:-:S04]  /*0390*/  IADD3 R4, P0, PT, R7, R4, RZ ;  /* 0x0000000407047210 */ /* 0x001fc80007f1e0ff */
[----:B------:R-:W-:-:S05]  /*03a0*/  LEA.HI.X.SX32 R5, R7, R5, 0x1, P0 ;  /* 0x0000000507057211 */ /* 0x000fca00000f0eff */
[----:B------:R-:W2:Y:S04]  /*03b0*/  LDG.E.U8 R8, desc[UR6][R4.64] ;  /* 0x0000000604087981 */ /* 0x000ea8000c1e1100 */
[----:B------:R-:W3:Y:S01]  /*03c0*/  LDG.E.U8 R9, desc[UR6][R4.64+0x2] ;  /* 0x0000020604097981 */ /* 0x000ee2000c1e1100 */
[----:B-----5:R-:W-:Y:S01]  /*03d0*/  VIADD R3, R3, 0xfffffff0 ;  /* 0xfffffff003037836 */ /* 0x020fe20000000000 */
[----:B------:R-:W-:Y:S01]  /*03e0*/  UMOV UR4, 0x76c8b439 ;  /* 0x76c8b43900047882 */ /* 0x000fe20000000000 */
[----:B------:R-:W-:Y:S01]  /*03f0*/  UMOV UR5, 0x3ff29fbe ;  /* 0x3ff29fbe00057882 */ /* 0x000fe20000000000 */
[----:B------:R-:W-:Y:S01]  /*0400*/  UMOV UR8, 0x9374bc6a ;  /* 0x9374bc6a00087882 */ /* 0x000fe20000000000 */
[----:B------:R0:W1:Y:S01]  /*0410*/  I2F.F64 R6, R3 ;  /* 0x0000000300067312 */ /* 0x0000620000201c00 */
[----:B------:R-:W-:Y:S01]  /*0420*/  UMOV UR9, 0x3fea0418 ;  /* 0x3fea041800097882 */ /* 0x000fe20000000000 */
[----:B0-----:R-:W-:Y:S01]  /*0430*/  IMAD R3, R2, 0x3, RZ ;  /* 0x0000000302037824 */ /* 0x001fe200078e02ff */
[----:B-1----:R-:W-:Y:S01]  /*0440*/  DMUL R6, R6, UR4 ;  /* 0x0000000406067c28 */ /* 0x002fe20008000000 */
[----:B------:R-:W-:Y:S01]  /*0450*/  UMOV UR4, 0x4bc6a7f0 ;  /* 0x4bc6a7f000047882 */ /* 0x000fe20000000000 */
[----:B------:R-:W-:Y:S01]  /*0460*/  UMOV UR5, 0x3ff98937 ;  /* 0x3ff9893700057882 */ /* 0x000fe20000000000 */
[----:B--2---:R-:W-:-:S02]  /*0470*/  IADD3 R10, PT, PT, R8, -0x80, RZ ;  /* 0xffffff80080a7810 */ /* 0x004fc40007ffe0ff */
[----:B---3--:R-:W-:-:S04]  /*0480*/  IADD3 R9, PT, PT, R9, -0x80, RZ ;  /* 0xffffff8009097810 */ /* 0x008fc80007ffe0ff */
[----:B------:R-:W0:Y:S08]  /*0490*/  I2F.F64 R10, R10 ;  /* 0x0000000a000a7312 */ /* 0x000e300000201c00 */
[----:B------:R-:W1:Y:S01]  /*04a0*/  I2F.F64 R8, R9 ;  /* 0x0000000900087312 */ /* 0x000e620000201c00 */
[----:B0-----:R-:W-:Y:S01]  /*04b0*/  DFMA R12, R10, UR4, R6 ;  /* 0x000000040a0c7c2b */ /* 0x001fe20008000006 */
[----:B------:R-:W-:Y:S01]  /*04c0*/  UMOV UR4, 0x2f1a9fbe ;  /* 0x2f1a9fbe00047882 */ /* 0x000fe20000000000 */
[----:B------:R-:W-:-:S02]  /*04d0*/  UMOV UR5, 0x400024dd ;  /* 0x400024dd00057882 */ /* 0x000fc40000000000 */
[--C-:B-1----:R-:W-:Y:S01]  /*04e0*/  DFMA R4, R8, UR4, R6.reuse ;  /* 0x0000000408047c2b */ /* 0x102fe20008000006 */
[----:B------:R-:W-:Y:S01]  /*04f0*/  UMOV UR4, 0xdd2f1aa0 ;  /* 0xdd2f1aa000047882 */ /* 0x000fe20000000000 */
[----:B------:R-:W-:Y:S01]  /*0500*/  DFMA R6, R10, -UR8, R6 ;  /* 0x800000080a067c2b */ /* 0x000fe20008000006 */
[----:B------:R-:W-:-:S03]  /*0510*/  UMOV UR5, 0x3fd90624 ;  /* 0x3fd9062400057882 */ /* 0x000fc60000000000 */
[----:B------:R-:W0:Y:S04]  /*0520*/  F2F.F32.F64 R12, R12 ;  /* 0x0000000c000c7310 */ /* 0x000e280000301000 */
[----:B------:R-:W-:Y:S01]  /*0530*/  DFMA R6, R8, -UR4, R6 ;  /* 0x8000000408067c2b */ /* 0x000fe20008000006 */
[----:B------:R-:W1:Y:S03]  /*0540*/  LDCU.64 UR4, c[0x0][0x388] ;  /* 0x00007100ff0477ac */ /* 0x000e660008000a00 */
[----:B------:R-:W2:Y:S08]  /*0550*/  F2F.F32.F64 R4, R4 ;  /* 0x0000000400047310 */ /* 0x000eb00000301000 */
[----:B------:R-:W3:Y:S08]  /*0560*/  F2F.F32.F64 R6, R6 ;  /* 0x0000000600067310 */ /* 0x000ef00000301000 */
[----:B0-----:R-:W0:Y:S01]  /*0570*/  F2I.TRUNC.NTZ R9, R12 ;  /* 0x0000000c00097305 */ /* 0x001e22000020f100 */
[----:B-1----:R-:W-:-:S04]  /*0580*/  IADD3 R2, P0, PT, R3, UR4, RZ ;  /* 0x0000000403027c10 */ /* 0x002fc8000ff1e0ff */
[----:B------:R-:W-:-:S03]  /*0590*/  LEA.HI.X.SX32 R3, R3, UR5, 0x1, P0 ;  /* 0x0000000503037c11 */ /* 0x000fc600080f0eff */
[----:B--2---:R-:W1:Y:S01]  /*05a0*/  F2I.TRUNC.NTZ R0, R4 ;  /* 0x0000000400007305 */ /* 0x004e62000020f100 */
[----:B0-----:R-:W-:-:S07]  /*05b0*/  VIMNMX R9, PT, PT, RZ, R9, !PT ;  /* 0x00000009ff097248 */ /* 0x001fce0007fe0100 */
[----:B---3--:R-:W0:Y:S01]  /*05c0*/  F2I.TRUNC.NTZ R8, R6 ;  /* 0x0000000600087305 */ /* 0x008e22000020f100 */
[----:B------:R-:W-:Y:S02]  /*05d0*/  VIMNMX R9, PT, PT, R9, 0xff, PT ;  /* 0x000000ff09097848 */ /* 0x000fe40003fe0100 */
[----:B-1----:R-:W-:-:S03]  /*05e0*/  VIMNMX R0, PT, PT, RZ, R0, !PT ;  /* 0x00000000ff007248 */ /* 0x002fc60007fe0100 */
[----:B------:R-:W-:Y:S01]  /*05f0*/  STG.E.U8 desc[UR6][R2.64], R9 ;  /* 0x0000000902007986 */ /* 0x000fe2000c101106 */
[----:B------:R-:W-:Y:S02]  /*0600*/  VIMNMX R5, PT, PT, R0, 0xff, PT ;  /* 0x000000ff00057848 */ /* 0x000fe40003fe0100 */
[----:B0-----:R-:W-:-:S03]  /*0610*/  VIMNMX R8, PT, PT, RZ, R8, !PT ;  /* 0x00000008ff087248 */ /* 0x001fc60007fe0100 */
[----:B------:R-:W-:Y:S01]  /*0620*/  STG.E.U8 desc[UR6][R2.64+0x2], R5 ;  /* 0x0000020502007986 */ /* 0x000fe2000c101106 */
[----:B------:R-:W-:-:S05]  /*0630*/  VIMNMX R7, PT, PT, R8, 0xff, PT ;  /* 0x000000ff08077848 */ /* 0x000fca0003fe0100 */
[----:B------:R-:W-:Y:S01]  /*0640*/  STG.E.U8 desc[UR6][R2.64+0x1], R7 ;  /* 0x0000010702007986 */ /* 0x000fe2000c101106 */
[----:B------:R-:W-:Y:S05]  /*0650*/  EXIT ;  /* 0x000000000000794d */ /* 0x000fea0003800000 */
.L_x_102:
        /* <DEDUP_REMOVED lines=10> */
.L_x_116:


//--------------------- .text._Z15yuyv2yuv_kernalPhS_ii --------------------------
	.section	.text._Z15yuyv2yuv_kernalPhS_ii,"ax",@progbits
	.align	128
        .global         _Z15yuyv2yuv_kernalPhS_ii
        .type           _Z15yuyv2yuv_kernalPhS_ii,@function
        .size           _Z15yuyv2yuv_kernalPhS_ii,(.L_x_117 - _Z15yuyv2yuv_kernalPhS_ii)
        .other          _Z15yuyv2yuv_kernalPhS_ii,@"STO_CUDA_ENTRY STV_DEFAULT"
_Z15yuyv2yuv_kernalPhS_ii:
.text._Z15yuyv2yuv_kernalPhS_ii:
[----:B------:R-:W-:Y:S01]  /*0000*/  LDC R1, c[0x0][0x37c] ;  /* 0x0000df00ff017b82 */ /* 0x000fe20000000800 */
[----:B------:R-:W0:Y:S07]  /*0010*/  S2R R0, SR_TID.X ;  /* 0x0000000000007919 */ /* 0x000e2e0000002100 */
[----:B------:R-:W0:Y:S01]  /*0020*/  S2UR UR4, SR_CTAID.X ;  /* 0x00000000000479c3 */ /* 0x000e220000002500 */
[----:B------:R-:W1:Y:S01]  /*0030*/  LDCU.128 UR8, c[0x0][0x380] ;  /* 0x00007000ff0877ac */ /* 0x000e620008000c00 */
[----:B------:R-:W2:Y:S06]  /*0040*/  LDCU.64 UR6, c[0x0][0x358] ;  /* 0x00006b00ff0677ac */ /* 0x000eac0008000a00 */
[----:B------:R-:W0:Y:S02]  /*0050*/  LDC R3, c[0x0][0x390] ;  /* 0x0000e400ff037b82 */ /* 0x000e240000000800 */
[----:B0-----:R-:W-:-:S05]  /*0060*/  IMAD R0, R0, R3, UR4 ;  /* 0x0000000400007e24 */ /* 0x001fca000f8e0203 */
[----:B------:R-:W-:-:S04]  /*0070*/  SHF.L.U32 R2, R0, 0x1, RZ ;  /* 0x0000000100027819 */ /* 0x000fc800000006ff */
[----:B-1----:R-:W-:-:S04]  /*0080*/  IADD3 R4, P0, PT, R2, UR8, RZ ;  /* 0x0000000802047c10 */ /* 0x002fc8000ff1e0ff */
[----:B------:R-:W-:-:S05]  /*0090*/  LEA.HI.X.SX32 R5, R2, UR9, 0x1, P0 ;  /* 0x0000000902057c11 */ /* 0x000fca00080f0eff */
[----:B--2---:R-:W2:Y:S01]  /*00a0*/  LDG.E.U8 R7, desc[UR6][R4.64] ;  /* 0x0000000604077981 */ /* 0x004ea2000c1e1100 */
[----:B------:R-:W-:Y:S01]  /*00b0*/  LEA R0, R0, R0, 0x1 ;  /* 0x0000000000007211 */ /* 0x000fe200078e08ff */
[----:B------:R-:W-:-:S03]  /*00c0*/  ULOP3.LUT UP0, UR4, UR4, 0x1, URZ, 0xc0, !UPT ;  /* 0x0000000104047892 */ /* 0x000fc6000f80c0ff */
[----:B------:R-:W-:-:S04]  /*00d0*/  IADD3 R2, P0, PT, R0, UR10, RZ ;  /* 0x0000000a00027c10 */ /* 0x000fc8000ff1e0ff */
[----:B------:R-:W-:Y:S01]  /*00e0*/  LEA.HI.X.SX32 R3, R0, UR11, 0x1, P0 ;  /* 0x0000000b00037c11 */ /* 0x000fe200080f0eff */
[----:B------:R-:W-:-:S04]  /*00f0*/  HFMA2 R0, -RZ, RZ, 1.875, 0 ;  /* 0x3f800000ff007431 */ /* 0x000fc800000001ff */
[----:B--2---:R0:W-:Y:S01]  /*0100*/  STG.E.U8 desc[UR6][R2.64], R7 ;  /* 0x0000000702007986 */ /* 0x0041e2000c101106 */
[----:B------:R-:W-:Y:S05]  /*0110*/  BRA.U !UP0, `(.L_x_103) ;  /* 0x0000000108a87547 */ /* 0x000fea000b800000 */
        /* <DEDUP_REMOVED lines=9> */
[----:B------:R-:W1:Y:S01]  /*01b0*/  FRND.TRUNC R12, R12 ;  /* 0x0000000c000c7307 */ /* 0x000e62000020d000 */
[----:B------:R-:W-:-:S04]  /*01c0*/  FFMA R0, RZ, RZ, R0 ;  /* 0x000000ffff007223 */ /* 0x000fc80000000000 */
[----:B------:R-:W-:-:S04]  /*01d0*/  FFMA R0, RZ, RZ, R0 ;  /* 0x000000ffff007223 */ /* 0x000fc80000000000 */
[----:B0-----:R-:W-:-:S04]  /*01e0*/  FADD R7, RZ, R0 ;  /* 0x00000000ff077221 */ /* 0x001fc80000000000 */
[-C--:B------:R-:W-:Y:S01]  /*01f0*/  FMUL R9, R6, R7.reuse ;  /* 0x0000000706097220 */ /* 0x080fe20000400000 */
[----:B------:R-:W-:Y:S01]  /*0200*/  FADD R11, -RZ, R7 ;  /* 0x00000007ff0b7221 */ /* 0x000fe20000000100 */
[----:B-1----:R-:W-:Y:S02]  /*0210*/  FADD R13, R12, R12 ;  /* 0x0000000c0c0d7221 */ /* 0x002fe40000000000 */
        /* <DEDUP_REMOVED lines=18> */
[----:B------:R-:W-:Y:S02]  /*0340*/  IADD3 R8, PT, PT, R7, 0x7f000000, RZ ;  /* 0x7f00000007087810 */ /* 0x000fe40007ffe0ff */
[----:B-1----:R-:W-:Y:S01]  /*0350*/  LEA R10, R10, -R7, 0x17 ;  /* 0x800000070a0a7211 */ /* 0x002fe200078eb8ff */
[----:B------:R-:W-:Y:S01]  /*0360*/  FFMA R11, R0, R11, 1 ;  /* 0x3f800000000b7423 */ /* 0x000fe2000000000b */
[----:B------:R-:W-:Y:S02]  /*0370*/  FSEL R0, RZ, +INF , !P1 ;  /* 0x7f800000ff007808 */ /* 0x000fe40004800000 */
[----:B------:R-:W-:Y:S01]  /*0380*/  FSETP.NEU.AND P1, PT, |R13|, 1, PT ;  /* 0x3f8000000d00780b */ /* 0x000fe20003f2d200 */
[----:B------:R-:W-:-:S04]  /*0390*/  FMUL R11, R8, R11 ;  /* 0x0000000b080b7220 */ /* 0x000fc80000400000 */
[----:B------:R-:W-:-:S05]  /*03a0*/  @!P0 FMUL R0, R10, R11 ;  /* 0x0000000b0a008220 */ /* 0x000fca0000400000 */
[----:B------:R-:W-:-:S07]  /*03b0*/  FSEL R0, R0, -R0, P1 ;  /* 0x8000000000007208 */ /* 0x000fce0000800000 */
.L_x_103:
[----:B0-----:R-:W0:Y:S02]  /*03c0*/  F2I.TRUNC.NTZ R7, R0 ;  /* 0x0000000000077305 */ /* 0x001e24000020f100 */
[----:B0-----:R-:W-:-:S04]  /*03d0*/  IADD3 R4, P0, PT, R7, R4, RZ ;  /* 0x0000000407047210 */ /* 0x001fc80007f1e0ff */
[----:B------:R-:W-:-:S05]  /*03e0*/  LEA.HI.X.SX32 R5, R7, R5, 0x1, P0 ;  /* 0x0000000507057211 */ /* 0x000fca00000f0eff */
[----:B------:R-:W2:Y:S04]  /*03f0*/  LDG.E.U8 R7, desc[UR6][R4.64] ;  /* 0x0000000604077981 */ /* 0x000ea8000c1e1100 */
[----:B--2---:R-:W-:Y:S04]  /*0400*/  STG.E.U8 desc[UR6][R2.64+0x1], R7 ;  /* 0x0000010702007986 */ /* 0x004fe8000c101106 */
[----:B------:R-:W2:Y:S04]  /*0410*/  LDG.E.U8 R9, desc[UR6][R4.64+0x2] ;  /* 0x0000020604097981 */ /* 0x000ea8000c1e1100 */
[----:B--2---:R-:W-:Y:S01]  /*0420*/  STG.E.U8 desc[UR6][R2.64+0x2], R9 ;  /* 0x0000020902007986 */ /* 0x004fe2000c101106 */
[----:B------:R-:W-:Y:S05]  /*0430*/  EXIT ;  /* 0x000000000000794d */ /* 0x000fea0003800000 */
.L_x_104:
        /* <DEDUP_REMOVED lines=12> */
.L_x_117:


//--------------------- .nv.shared.reserved.0     --------------------------
	.section	.nv.shared.reserved.0,"aw",@nobits
	.weak		__nv_reservedSMEM_offset_0_alias
	.size		__nv_reservedSMEM_offset_0_alias, 0, 64
	.other		__nv_reservedSMEM_offset_0_alias,@"STO_CUDA_RESERVED_SHARED STV_DEFAULT"
__nv_reservedSMEM_offset_0_alias:
	.zero		0
	.zero		64


//--------------------- .nv.constant0._Z20resize_packed_kernalIhEvPT_iiS1_ii --------------------------
	.section	.nv.constant0._Z20resize_packed_kernalIhEvPT_iiS1_ii,"a",@progbits
	.sectionflags	@""
	.align	4
.nv.constant0._Z20resize_packed_kernalIhEvPT_iiS1_ii:
	.zero		928


//--------------------- .nv.constant0._Z20resize_packed_kernalIfEvPT_iiS1_ii --------------------------
	.section	.nv.constant0._Z20resize_packed_kernalIfEvPT_iiS1_ii,"a",@progbits
	.sectionflags	@""
	.align	4
.nv.constant0._Z20resize_packed_kernalIfEvPT_iiS1_ii:
	.zero		928


//--------------------- .nv.constant0._Z17undistored_kernalPhS_iiffffffff --------------------------
	.section	.nv.constant0._Z17undistored_kernalPhS_iiffffffff,"a",@progbits
	.sectionflags	@""
	.align	4
.nv.constant0._Z17undistored_kernalPhS_iiffffffff:
	.zero		952


//--------------------- .nv.constant0._Z16baygr2bgr_kernalPhS_iiffff --------------------------
	.section	.nv.constant0._Z16baygr2bgr_kernalPhS_iiffff,"a",@progbits
	.sectionflags	@""
	.align	4
.nv.constant0._Z16baygr2bgr_kernalPhS_iiffff:
	.zero		936


//--------------------- .nv.constant0._Z9bgr2rgbfpPhPfii --------------------------
	.section	.nv.constant0._Z9bgr2rgbfpPhPfii,"a",@progbits
	.sectionflags	@""
	.align	4
.nv.constant0._Z9bgr2rgbfpPhPfii:
	.zero		920


//--------------------- .nv.constant0._Z15yuyv2bgr_kernalPhS_ii --------------------------
	.section	.nv.constant0._Z15yuyv2bgr_kernalPhS_ii,"a",@progbits
	.sectionflags	@""
	.align	4
.nv.constant0._Z15yuyv2bgr_kernalPhS_ii:
	.zero		920


//--------------------- .nv.constant0._Z15yuyv2yuv_kernalPhS_ii --------------------------
	.section	.nv.constant0._Z15yuyv2yuv_kernalPhS_ii,"a",@progbits
	.sectionflags	@""
	.align	4
.nv.constant0._Z15yuyv2yuv_kernalPhS_ii:
	.zero		920


//--------------------- SYMBOLS --------------------------

	.type		.nv.reservedSmem.offset0,@object
	.size		.nv.reservedSmem.offset0,0x4
